//
// Generated by NVIDIA NVVM Compiler
//
// Compiler Build ID: CL-36424714
// Cuda compilation tools, release 13.0, V13.0.88
// Based on NVVM 20.0.0
//

.version 9.0
.target sm_100
.address_size 64

	// .globl	_Z14MatrixMulTiledILi8EEvPKfS1_Pfi
// _ZZ14MatrixMulTiledILi8EEvPKfS1_PfiE2As has been demoted
// _ZZ14MatrixMulTiledILi8EEvPKfS1_PfiE2Bs has been demoted
// _ZZ14MatrixMulTiledILi16EEvPKfS1_PfiE2As has been demoted
// _ZZ14MatrixMulTiledILi16EEvPKfS1_PfiE2Bs has been demoted
// _ZZ14MatrixMulTiledILi32EEvPKfS1_PfiE2As has been demoted
// _ZZ14MatrixMulTiledILi32EEvPKfS1_PfiE2Bs has been demoted

.visible .entry _Z14MatrixMulTiledILi8EEvPKfS1_Pfi(
	.param .u64 .ptr .align 1 _Z14MatrixMulTiledILi8EEvPKfS1_Pfi_param_0,
	.param .u64 .ptr .align 1 _Z14MatrixMulTiledILi8EEvPKfS1_Pfi_param_1,
	.param .u64 .ptr .align 1 _Z14MatrixMulTiledILi8EEvPKfS1_Pfi_param_2,
	.param .u32 _Z14MatrixMulTiledILi8EEvPKfS1_Pfi_param_3
)
{
	.reg .pred 	%p<24>;
	.reg .b32 	%r<68>;
	.reg .b32 	%f<109>;
	.reg .b64 	%rd<27>;
	// demoted variable
	.shared .align 4 .b8 _ZZ14MatrixMulTiledILi8EEvPKfS1_PfiE2As[256];
	// demoted variable
	.shared .align 4 .b8 _ZZ14MatrixMulTiledILi8EEvPKfS1_PfiE2Bs[256];
	ld.param.u64 	%rd4, [_Z14MatrixMulTiledILi8EEvPKfS1_Pfi_param_0];
	ld.param.u64 	%rd5, [_Z14MatrixMulTiledILi8EEvPKfS1_Pfi_param_1];
	ld.param.u32 	%r35, [_Z14MatrixMulTiledILi8EEvPKfS1_Pfi_param_3];
	cvta.to.global.u64 	%rd1, %rd5;
	cvta.to.global.u64 	%rd2, %rd4;
	mov.u32 	%r36, %ctaid.x;
	mov.u32 	%r37, %ctaid.y;
	mov.u32 	%r1, %tid.x;
	mov.u32 	%r2, %tid.y;
	shl.b32 	%r38, %r37, 3;
	add.s32 	%r3, %r38, %r2;
	shl.b32 	%r4, %r36, 3;
	add.s32 	%r5, %r4, %r1;
	setp.lt.s32 	%p1, %r35, 1;
	mov.f32 	%f108, 0f00000000;
	@%p1 bra 	$L__BB0_19;
	add.s32 	%r6, %r35, 7;
	mul.lo.s32 	%r7, %r35, %r3;
	shl.b32 	%r40, %r2, 5;
	mov.u32 	%r41, _ZZ14MatrixMulTiledILi8EEvPKfS1_PfiE2As;
	add.s32 	%r8, %r41, %r40;
	shl.b32 	%r42, %r1, 2;
	add.s32 	%r9, %r8, %r42;
	mov.u32 	%r43, _ZZ14MatrixMulTiledILi8EEvPKfS1_PfiE2Bs;
	add.s32 	%r11, %r43, %r42;
	add.s32 	%r10, %r11, %r40;
	setp.lt.u32 	%p2, %r35, 9;
	mov.f32 	%f108, 0f00000000;
	mov.b32 	%r67, 0;
	@%p2 bra 	$L__BB0_13;
	shr.u32 	%r45, %r6, 3;
	and.b32  	%r46, %r45, 268435454;
	neg.s32 	%r66, %r46;
	add.s32 	%r47, %r2, 8;
	mad.lo.s32 	%r48, %r35, %r47, %r1;
	add.s32 	%r63, %r48, %r4;
	shl.b32 	%r14, %r35, 4;
	mad.lo.s32 	%r49, %r2, %r35, %r1;
	add.s32 	%r62, %r49, %r4;
	add.s32 	%r60, %r1, %r7;
	mov.f32 	%f108, 0f00000000;
	mov.b32 	%r65, 8;
	cvt.u64.u32 	%rd10, %r7;
	cvt.u64.u32 	%rd11, %r1;
	mov.u32 	%r61, %r1;
	mov.u32 	%r64, %r2;
$L__BB0_3:
	setp.ge.u32 	%p3, %r3, %r35;
	setp.ge.s32 	%p4, %r61, %r35;
	mov.f32 	%f100, 0f00000000;
	or.pred  	%p5, %p3, %p4;
	@%p5 bra 	$L__BB0_5;
	mul.wide.u32 	%rd6, %r60, 4;
	add.s64 	%rd7, %rd2, %rd6;
	ld.global.nc.f32 	%f100, [%rd7];
$L__BB0_5:
	setp.ge.u32 	%p6, %r5, %r35;
	st.shared.f32 	[%r9], %f100;
	setp.ge.s32 	%p7, %r64, %r35;
	mov.f32 	%f101, 0f00000000;
	or.pred  	%p8, %p6, %p7;
	@%p8 bra 	$L__BB0_7;
	mul.wide.u32 	%rd8, %r62, 4;
	add.s64 	%rd9, %rd1, %rd8;
	ld.global.nc.f32 	%f101, [%rd9];
$L__BB0_7:
	st.shared.f32 	[%r10], %f101;
	bar.sync 	0;
	ld.shared.f32 	%f27, [%r8];
	ld.shared.f32 	%f28, [%r11];
	fma.rn.f32 	%f29, %f27, %f28, %f108;
	ld.shared.f32 	%f30, [%r8+4];
	ld.shared.f32 	%f31, [%r11+32];
	fma.rn.f32 	%f32, %f30, %f31, %f29;
	ld.shared.f32 	%f33, [%r8+8];
	ld.shared.f32 	%f34, [%r11+64];
	fma.rn.f32 	%f35, %f33, %f34, %f32;
	ld.shared.f32 	%f36, [%r8+12];
	ld.shared.f32 	%f37, [%r11+96];
	fma.rn.f32 	%f38, %f36, %f37, %f35;
	ld.shared.f32 	%f39, [%r8+16];
	ld.shared.f32 	%f40, [%r11+128];
	fma.rn.f32 	%f41, %f39, %f40, %f38;
	ld.shared.f32 	%f42, [%r8+20];
	ld.shared.f32 	%f43, [%r11+160];
	fma.rn.f32 	%f44, %f42, %f43, %f41;
	ld.shared.f32 	%f45, [%r8+24];
	ld.shared.f32 	%f46, [%r11+192];
	fma.rn.f32 	%f47, %f45, %f46, %f44;
	ld.shared.f32 	%f48, [%r8+28];
	ld.shared.f32 	%f49, [%r11+224];
	fma.rn.f32 	%f6, %f48, %f49, %f47;
	bar.sync 	0;
	add.s32 	%r50, %r61, 8;
	setp.ge.s32 	%p10, %r50, %r35;
	mov.f32 	%f102, 0f00000000;
	or.pred  	%p11, %p3, %p10;
	@%p11 bra 	$L__BB0_9;
	add.s32 	%r51, %r65, -8;
	cvt.u64.u32 	%rd12, %r51;
	add.s64 	%rd13, %rd12, %rd11;
	add.s64 	%rd14, %rd13, %rd10;
	shl.b64 	%rd15, %rd14, 2;
	add.s64 	%rd16, %rd2, %rd15;
	ld.global.nc.f32 	%f102, [%rd16+32];
$L__BB0_9:
	st.shared.f32 	[%r9], %f102;
	add.s32 	%r52, %r64, 8;
	setp.ge.s32 	%p13, %r52, %r35;
	mov.f32 	%f103, 0f00000000;
	or.pred  	%p14, %p6, %p13;
	@%p14 bra 	$L__BB0_11;
	mul.wide.u32 	%rd17, %r63, 4;
	add.s64 	%rd18, %rd1, %rd17;
	ld.global.nc.f32 	%f103, [%rd18];
$L__BB0_11:
	st.shared.f32 	[%r10], %f103;
	bar.sync 	0;
	ld.shared.f32 	%f51, [%r8];
	ld.shared.f32 	%f52, [%r11];
	fma.rn.f32 	%f53, %f51, %f52, %f6;
	ld.shared.f32 	%f54, [%r8+4];
	ld.shared.f32 	%f55, [%r11+32];
	fma.rn.f32 	%f56, %f54, %f55, %f53;
	ld.shared.f32 	%f57, [%r8+8];
	ld.shared.f32 	%f58, [%r11+64];
	fma.rn.f32 	%f59, %f57, %f58, %f56;
	ld.shared.f32 	%f60, [%r8+12];
	ld.shared.f32 	%f61, [%r11+96];
	fma.rn.f32 	%f62, %f60, %f61, %f59;
	ld.shared.f32 	%f63, [%r8+16];
	ld.shared.f32 	%f64, [%r11+128];
	fma.rn.f32 	%f65, %f63, %f64, %f62;
	ld.shared.f32 	%f66, [%r8+20];
	ld.shared.f32 	%f67, [%r11+160];
	fma.rn.f32 	%f68, %f66, %f67, %f65;
	ld.shared.f32 	%f69, [%r8+24];
	ld.shared.f32 	%f70, [%r11+192];
	fma.rn.f32 	%f71, %f69, %f70, %f68;
	ld.shared.f32 	%f72, [%r8+28];
	ld.shared.f32 	%f73, [%r11+224];
	fma.rn.f32 	%f108, %f72, %f73, %f71;
	bar.sync 	0;
	add.s32 	%r66, %r66, 2;
	add.s32 	%r65, %r65, 16;
	add.s32 	%r64, %r64, 16;
	add.s32 	%r63, %r63, %r14;
	add.s32 	%r62, %r62, %r14;
	add.s32 	%r61, %r61, 16;
	add.s32 	%r60, %r60, 16;
	setp.ne.s32 	%p15, %r66, 0;
	@%p15 bra 	$L__BB0_3;
	and.b32  	%r67, %r6, 2147483632;
$L__BB0_13:
	and.b32  	%r53, %r6, 8;
	setp.eq.s32 	%p16, %r53, 0;
	@%p16 bra 	$L__BB0_19;
	setp.ge.u32 	%p17, %r3, %r35;
	add.s32 	%r54, %r67, %r1;
	add.s32 	%r34, %r67, %r2;
	setp.ge.s32 	%p18, %r54, %r35;
	mov.f32 	%f106, 0f00000000;
	or.pred  	%p19, %p17, %p18;
	@%p19 bra 	$L__BB0_16;
	add.s32 	%r55, %r54, %r7;
	mul.wide.u32 	%rd19, %r55, 4;
	add.s64 	%rd20, %rd2, %rd19;
	ld.global.nc.f32 	%f106, [%rd20];
$L__BB0_16:
	setp.ge.u32 	%p20, %r5, %r35;
	st.shared.f32 	[%r9], %f106;
	setp.ge.s32 	%p21, %r34, %r35;
	mov.f32 	%f107, 0f00000000;
	or.pred  	%p22, %p20, %p21;
	@%p22 bra 	$L__BB0_18;
	mad.lo.s32 	%r57, %r34, %r35, %r5;
	mul.wide.u32 	%rd21, %r57, 4;
	add.s64 	%rd22, %rd1, %rd21;
	ld.global.nc.f32 	%f107, [%rd22];
$L__BB0_18:
	st.shared.f32 	[%r10], %f107;
	bar.sync 	0;
	ld.shared.f32 	%f76, [%r8];
	ld.shared.f32 	%f77, [%r11];
	fma.rn.f32 	%f78, %f76, %f77, %f108;
	ld.shared.f32 	%f79, [%r8+4];
	ld.shared.f32 	%f80, [%r11+32];
	fma.rn.f32 	%f81, %f79, %f80, %f78;
	ld.shared.f32 	%f82, [%r8+8];
	ld.shared.f32 	%f83, [%r11+64];
	fma.rn.f32 	%f84, %f82, %f83, %f81;
	ld.shared.f32 	%f85, [%r8+12];
	ld.shared.f32 	%f86, [%r11+96];
	fma.rn.f32 	%f87, %f85, %f86, %f84;
	ld.shared.f32 	%f88, [%r8+16];
	ld.shared.f32 	%f89, [%r11+128];
	fma.rn.f32 	%f90, %f88, %f89, %f87;
	ld.shared.f32 	%f91, [%r8+20];
	ld.shared.f32 	%f92, [%r11+160];
	fma.rn.f32 	%f93, %f91, %f92, %f90;
	ld.shared.f32 	%f94, [%r8+24];
	ld.shared.f32 	%f95, [%r11+192];
	fma.rn.f32 	%f96, %f94, %f95, %f93;
	ld.shared.f32 	%f97, [%r8+28];
	ld.shared.f32 	%f98, [%r11+224];
	fma.rn.f32 	%f108, %f97, %f98, %f96;
	bar.sync 	0;
$L__BB0_19:
	max.s32 	%r58, %r3, %r5;
	setp.ge.s32 	%p23, %r58, %r35;
	@%p23 bra 	$L__BB0_21;
	ld.param.u64 	%rd26, [_Z14MatrixMulTiledILi8EEvPKfS1_Pfi_param_2];
	mad.lo.s32 	%r59, %r35, %r3, %r5;
	cvta.to.global.u64 	%rd23, %rd26;
	mul.wide.u32 	%rd24, %r59, 4;
	add.s64 	%rd25, %rd23, %rd24;
	st.global.f32 	[%rd25], %f108;
$L__BB0_21:
	ret;

}
	// .globl	_Z14MatrixMulTiledILi16EEvPKfS1_Pfi
.visible .entry _Z14MatrixMulTiledILi16EEvPKfS1_Pfi(
	.param .u64 .ptr .align 1 _Z14MatrixMulTiledILi16EEvPKfS1_Pfi_param_0,
	.param .u64 .ptr .align 1 _Z14MatrixMulTiledILi16EEvPKfS1_Pfi_param_1,
	.param .u64 .ptr .align 1 _Z14MatrixMulTiledILi16EEvPKfS1_Pfi_param_2,
	.param .u32 _Z14MatrixMulTiledILi16EEvPKfS1_Pfi_param_3
)
{
	.reg .pred 	%p<24>;
	.reg .b32 	%r<68>;
	.reg .b32 	%f<181>;
	.reg .b64 	%rd<27>;
	// demoted variable
	.shared .align 4 .b8 _ZZ14MatrixMulTiledILi16EEvPKfS1_PfiE2As[1024];
	// demoted variable
	.shared .align 4 .b8 _ZZ14MatrixMulTiledILi16EEvPKfS1_PfiE2Bs[1024];
	ld.param.u64 	%rd4, [_Z14MatrixMulTiledILi16EEvPKfS1_Pfi_param_0];
	ld.param.u64 	%rd5, [_Z14MatrixMulTiledILi16EEvPKfS1_Pfi_param_1];
	ld.param.u32 	%r35, [_Z14MatrixMulTiledILi16EEvPKfS1_Pfi_param_3];
	cvta.to.global.u64 	%rd1, %rd5;
	cvta.to.global.u64 	%rd2, %rd4;
	mov.u32 	%r36, %ctaid.x;
	mov.u32 	%r37, %ctaid.y;
	mov.u32 	%r1, %tid.x;
	mov.u32 	%r2, %tid.y;
	shl.b32 	%r38, %r37, 4;
	add.s32 	%r3, %r38, %r2;
	shl.b32 	%r4, %r36, 4;
	add.s32 	%r5, %r4, %r1;
	setp.lt.s32 	%p1, %r35, 1;
	mov.f32 	%f180, 0f00000000;
	@%p1 bra 	$L__BB1_19;
	add.s32 	%r6, %r35, 15;
	mul.lo.s32 	%r7, %r35, %r3;
	shl.b32 	%r40, %r2, 6;
	mov.u32 	%r41, _ZZ14MatrixMulTiledILi16EEvPKfS1_PfiE2As;
	add.s32 	%r8, %r41, %r40;
	shl.b32 	%r42, %r1, 2;
	add.s32 	%r9, %r8, %r42;
	mov.u32 	%r43, _ZZ14MatrixMulTiledILi16EEvPKfS1_PfiE2Bs;
	add.s32 	%r11, %r43, %r42;
	add.s32 	%r10, %r11, %r40;
	setp.lt.u32 	%p2, %r35, 17;
	mov.f32 	%f180, 0f00000000;
	mov.b32 	%r67, 0;
	@%p2 bra 	$L__BB1_13;
	shr.u32 	%r45, %r6, 4;
	and.b32  	%r46, %r45, 134217726;
	neg.s32 	%r66, %r46;
	add.s32 	%r47, %r2, 16;
	mad.lo.s32 	%r48, %r35, %r47, %r1;
	add.s32 	%r63, %r48, %r4;
	shl.b32 	%r14, %r35, 5;
	mad.lo.s32 	%r49, %r2, %r35, %r1;
	add.s32 	%r62, %r49, %r4;
	add.s32 	%r60, %r1, %r7;
	mov.f32 	%f180, 0f00000000;
	mov.b32 	%r65, 16;
	cvt.u64.u32 	%rd10, %r7;
	cvt.u64.u32 	%rd11, %r1;
	mov.u32 	%r61, %r1;
	mov.u32 	%r64, %r2;
$L__BB1_3:
	setp.ge.u32 	%p3, %r3, %r35;
	setp.ge.s32 	%p4, %r61, %r35;
	mov.f32 	%f172, 0f00000000;
	or.pred  	%p5, %p3, %p4;
	@%p5 bra 	$L__BB1_5;
	mul.wide.u32 	%rd6, %r60, 4;
	add.s64 	%rd7, %rd2, %rd6;
	ld.global.nc.f32 	%f172, [%rd7];
$L__BB1_5:
	setp.ge.u32 	%p6, %r5, %r35;
	st.shared.f32 	[%r9], %f172;
	setp.ge.s32 	%p7, %r64, %r35;
	mov.f32 	%f173, 0f00000000;
	or.pred  	%p8, %p6, %p7;
	@%p8 bra 	$L__BB1_7;
	mul.wide.u32 	%rd8, %r62, 4;
	add.s64 	%rd9, %rd1, %rd8;
	ld.global.nc.f32 	%f173, [%rd9];
$L__BB1_7:
	st.shared.f32 	[%r10], %f173;
	bar.sync 	0;
	ld.shared.f32 	%f27, [%r8];
	ld.shared.f32 	%f28, [%r11];
	fma.rn.f32 	%f29, %f27, %f28, %f180;
	ld.shared.f32 	%f30, [%r8+4];
	ld.shared.f32 	%f31, [%r11+64];
	fma.rn.f32 	%f32, %f30, %f31, %f29;
	ld.shared.f32 	%f33, [%r8+8];
	ld.shared.f32 	%f34, [%r11+128];
	fma.rn.f32 	%f35, %f33, %f34, %f32;
	ld.shared.f32 	%f36, [%r8+12];
	ld.shared.f32 	%f37, [%r11+192];
	fma.rn.f32 	%f38, %f36, %f37, %f35;
	ld.shared.f32 	%f39, [%r8+16];
	ld.shared.f32 	%f40, [%r11+256];
	fma.rn.f32 	%f41, %f39, %f40, %f38;
	ld.shared.f32 	%f42, [%r8+20];
	ld.shared.f32 	%f43, [%r11+320];
	fma.rn.f32 	%f44, %f42, %f43, %f41;
	ld.shared.f32 	%f45, [%r8+24];
	ld.shared.f32 	%f46, [%r11+384];
	fma.rn.f32 	%f47, %f45, %f46, %f44;
	ld.shared.f32 	%f48, [%r8+28];
	ld.shared.f32 	%f49, [%r11+448];
	fma.rn.f32 	%f50, %f48, %f49, %f47;
	ld.shared.f32 	%f51, [%r8+32];
	ld.shared.f32 	%f52, [%r11+512];
	fma.rn.f32 	%f53, %f51, %f52, %f50;
	ld.shared.f32 	%f54, [%r8+36];
	ld.shared.f32 	%f55, [%r11+576];
	fma.rn.f32 	%f56, %f54, %f55, %f53;
	ld.shared.f32 	%f57, [%r8+40];
	ld.shared.f32 	%f58, [%r11+640];
	fma.rn.f32 	%f59, %f57, %f58, %f56;
	ld.shared.f32 	%f60, [%r8+44];
	ld.shared.f32 	%f61, [%r11+704];
	fma.rn.f32 	%f62, %f60, %f61, %f59;
	ld.shared.f32 	%f63, [%r8+48];
	ld.shared.f32 	%f64, [%r11+768];
	fma.rn.f32 	%f65, %f63, %f64, %f62;
	ld.shared.f32 	%f66, [%r8+52];
	ld.shared.f32 	%f67, [%r11+832];
	fma.rn.f32 	%f68, %f66, %f67, %f65;
	ld.shared.f32 	%f69, [%r8+56];
	ld.shared.f32 	%f70, [%r11+896];
	fma.rn.f32 	%f71, %f69, %f70, %f68;
	ld.shared.f32 	%f72, [%r8+60];
	ld.shared.f32 	%f73, [%r11+960];
	fma.rn.f32 	%f6, %f72, %f73, %f71;
	bar.sync 	0;
	add.s32 	%r50, %r61, 16;
	setp.ge.s32 	%p10, %r50, %r35;
	mov.f32 	%f174, 0f00000000;
	or.pred  	%p11, %p3, %p10;
	@%p11 bra 	$L__BB1_9;
	add.s32 	%r51, %r65, -16;
	cvt.u64.u32 	%rd12, %r51;
	add.s64 	%rd13, %rd12, %rd11;
	add.s64 	%rd14, %rd13, %rd10;
	shl.b64 	%rd15, %rd14, 2;
	add.s64 	%rd16, %rd2, %rd15;
	ld.global.nc.f32 	%f174, [%rd16+64];
$L__BB1_9:
	st.shared.f32 	[%r9], %f174;
	add.s32 	%r52, %r64, 16;
	setp.ge.s32 	%p13, %r52, %r35;
	mov.f32 	%f175, 0f00000000;
	or.pred  	%p14, %p6, %p13;
	@%p14 bra 	$L__BB1_11;
	mul.wide.u32 	%rd17, %r63, 4;
	add.s64 	%rd18, %rd1, %rd17;
	ld.global.nc.f32 	%f175, [%rd18];
$L__BB1_11:
	st.shared.f32 	[%r10], %f175;
	bar.sync 	0;
	ld.shared.f32 	%f75, [%r8];
	ld.shared.f32 	%f76, [%r11];
	fma.rn.f32 	%f77, %f75, %f76, %f6;
	ld.shared.f32 	%f78, [%r8+4];
	ld.shared.f32 	%f79, [%r11+64];
	fma.rn.f32 	%f80, %f78, %f79, %f77;
	ld.shared.f32 	%f81, [%r8+8];
	ld.shared.f32 	%f82, [%r11+128];
	fma.rn.f32 	%f83, %f81, %f82, %f80;
	ld.shared.f32 	%f84, [%r8+12];
	ld.shared.f32 	%f85, [%r11+192];
	fma.rn.f32 	%f86, %f84, %f85, %f83;
	ld.shared.f32 	%f87, [%r8+16];
	ld.shared.f32 	%f88, [%r11+256];
	fma.rn.f32 	%f89, %f87, %f88, %f86;
	ld.shared.f32 	%f90, [%r8+20];
	ld.shared.f32 	%f91, [%r11+320];
	fma.rn.f32 	%f92, %f90, %f91, %f89;
	ld.shared.f32 	%f93, [%r8+24];
	ld.shared.f32 	%f94, [%r11+384];
	fma.rn.f32 	%f95, %f93, %f94, %f92;
	ld.shared.f32 	%f96, [%r8+28];
	ld.shared.f32 	%f97, [%r11+448];
	fma.rn.f32 	%f98, %f96, %f97, %f95;
	ld.shared.f32 	%f99, [%r8+32];
	ld.shared.f32 	%f100, [%r11+512];
	fma.rn.f32 	%f101, %f99, %f100, %f98;
	ld.shared.f32 	%f102, [%r8+36];
	ld.shared.f32 	%f103, [%r11+576];
	fma.rn.f32 	%f104, %f102, %f103, %f101;
	ld.shared.f32 	%f105, [%r8+40];
	ld.shared.f32 	%f106, [%r11+640];
	fma.rn.f32 	%f107, %f105, %f106, %f104;
	ld.shared.f32 	%f108, [%r8+44];
	ld.shared.f32 	%f109, [%r11+704];
	fma.rn.f32 	%f110, %f108, %f109, %f107;
	ld.shared.f32 	%f111, [%r8+48];
	ld.shared.f32 	%f112, [%r11+768];
	fma.rn.f32 	%f113, %f111, %f112, %f110;
	ld.shared.f32 	%f114, [%r8+52];
	ld.shared.f32 	%f115, [%r11+832];
	fma.rn.f32 	%f116, %f114, %f115, %f113;
	ld.shared.f32 	%f117, [%r8+56];
	ld.shared.f32 	%f118, [%r11+896];
	fma.rn.f32 	%f119, %f117, %f118, %f116;
	ld.shared.f32 	%f120, [%r8+60];
	ld.shared.f32 	%f121, [%r11+960];
	fma.rn.f32 	%f180, %f120, %f121, %f119;
	bar.sync 	0;
	add.s32 	%r66, %r66, 2;
	add.s32 	%r65, %r65, 32;
	add.s32 	%r64, %r64, 32;
	add.s32 	%r63, %r63, %r14;
	add.s32 	%r62, %r62, %r14;
	add.s32 	%r61, %r61, 32;
	add.s32 	%r60, %r60, 32;
	setp.ne.s32 	%p15, %r66, 0;
	@%p15 bra 	$L__BB1_3;
	and.b32  	%r67, %r6, 2147483616;
$L__BB1_13:
	and.b32  	%r53, %r6, 16;
	setp.eq.s32 	%p16, %r53, 0;
	@%p16 bra 	$L__BB1_19;
	setp.ge.u32 	%p17, %r3, %r35;
	add.s32 	%r54, %r67, %r1;
	add.s32 	%r34, %r67, %r2;
	setp.ge.s32 	%p18, %r54, %r35;
	mov.f32 	%f178, 0f00000000;
	or.pred  	%p19, %p17, %p18;
	@%p19 bra 	$L__BB1_16;
	add.s32 	%r55, %r54, %r7;
	mul.wide.u32 	%rd19, %r55, 4;
	add.s64 	%rd20, %rd2, %rd19;
	ld.global.nc.f32 	%f178, [%rd20];
$L__BB1_16:
	setp.ge.u32 	%p20, %r5, %r35;
	st.shared.f32 	[%r9], %f178;
	setp.ge.s32 	%p21, %r34, %r35;
	mov.f32 	%f179, 0f00000000;
	or.pred  	%p22, %p20, %p21;
	@%p22 bra 	$L__BB1_18;
	mad.lo.s32 	%r57, %r34, %r35, %r5;
	mul.wide.u32 	%rd21, %r57, 4;
	add.s64 	%rd22, %rd1, %rd21;
	ld.global.nc.f32 	%f179, [%rd22];
$L__BB1_18:
	st.shared.f32 	[%r10], %f179;
	bar.sync 	0;
	ld.shared.f32 	%f124, [%r8];
	ld.shared.f32 	%f125, [%r11];
	fma.rn.f32 	%f126, %f124, %f125, %f180;
	ld.shared.f32 	%f127, [%r8+4];
	ld.shared.f32 	%f128, [%r11+64];
	fma.rn.f32 	%f129, %f127, %f128, %f126;
	ld.shared.f32 	%f130, [%r8+8];
	ld.shared.f32 	%f131, [%r11+128];
	fma.rn.f32 	%f132, %f130, %f131, %f129;
	ld.shared.f32 	%f133, [%r8+12];
	ld.shared.f32 	%f134, [%r11+192];
	fma.rn.f32 	%f135, %f133, %f134, %f132;
	ld.shared.f32 	%f136, [%r8+16];
	ld.shared.f32 	%f137, [%r11+256];
	fma.rn.f32 	%f138, %f136, %f137, %f135;
	ld.shared.f32 	%f139, [%r8+20];
	ld.shared.f32 	%f140, [%r11+320];
	fma.rn.f32 	%f141, %f139, %f140, %f138;
	ld.shared.f32 	%f142, [%r8+24];
	ld.shared.f32 	%f143, [%r11+384];
	fma.rn.f32 	%f144, %f142, %f143, %f141;
	ld.shared.f32 	%f145, [%r8+28];
	ld.shared.f32 	%f146, [%r11+448];
	fma.rn.f32 	%f147, %f145, %f146, %f144;
	ld.shared.f32 	%f148, [%r8+32];
	ld.shared.f32 	%f149, [%r11+512];
	fma.rn.f32 	%f150, %f148, %f149, %f147;
	ld.shared.f32 	%f151, [%r8+36];
	ld.shared.f32 	%f152, [%r11+576];
	fma.rn.f32 	%f153, %f151, %f152, %f150;
	ld.shared.f32 	%f154, [%r8+40];
	ld.shared.f32 	%f155, [%r11+640];
	fma.rn.f32 	%f156, %f154, %f155, %f153;
	ld.shared.f32 	%f157, [%r8+44];
	ld.shared.f32 	%f158, [%r11+704];
	fma.rn.f32 	%f159, %f157, %f158, %f156;
	ld.shared.f32 	%f160, [%r8+48];
	ld.shared.f32 	%f161, [%r11+768];
	fma.rn.f32 	%f162, %f160, %f161, %f159;
	ld.shared.f32 	%f163, [%r8+52];
	ld.shared.f32 	%f164, [%r11+832];
	fma.rn.f32 	%f165, %f163, %f164, %f162;
	ld.shared.f32 	%f166, [%r8+56];
	ld.shared.f32 	%f167, [%r11+896];
	fma.rn.f32 	%f168, %f166, %f167, %f165;
	ld.shared.f32 	%f169, [%r8+60];
	ld.shared.f32 	%f170, [%r11+960];
	fma.rn.f32 	%f180, %f169, %f170, %f168;
	bar.sync 	0;
$L__BB1_19:
	max.s32 	%r58, %r3, %r5;
	setp.ge.s32 	%p23, %r58, %r35;
	@%p23 bra 	$L__BB1_21;
	ld.param.u64 	%rd26, [_Z14MatrixMulTiledILi16EEvPKfS1_Pfi_param_2];
	mad.lo.s32 	%r59, %r35, %r3, %r5;
	cvta.to.global.u64 	%rd23, %rd26;
	mul.wide.u32 	%rd24, %r59, 4;
	add.s64 	%rd25, %rd23, %rd24;
	st.global.f32 	[%rd25], %f180;
$L__BB1_21:
	ret;

}
	// .globl	_Z14MatrixMulTiledILi32EEvPKfS1_Pfi
.visible .entry _Z14MatrixMulTiledILi32EEvPKfS1_Pfi(
	.param .u64 .ptr .align 1 _Z14MatrixMulTiledILi32EEvPKfS1_Pfi_param_0,
	.param .u64 .ptr .align 1 _Z14MatrixMulTiledILi32EEvPKfS1_Pfi_param_1,
	.param .u64 .ptr .align 1 _Z14MatrixMulTiledILi32EEvPKfS1_Pfi_param_2,
	.param .u32 _Z14MatrixMulTiledILi32EEvPKfS1_Pfi_param_3
)
{
	.reg .pred 	%p<10>;
	.reg .b32 	%r<42>;
	.reg .b32 	%f<111>;
	.reg .b64 	%rd<13>;
	// demoted variable
	.shared .align 4 .b8 _ZZ14MatrixMulTiledILi32EEvPKfS1_PfiE2As[4096];
	// demoted variable
	.shared .align 4 .b8 _ZZ14MatrixMulTiledILi32EEvPKfS1_PfiE2Bs[4096];
	ld.param.u64 	%rd3, [_Z14MatrixMulTiledILi32EEvPKfS1_Pfi_param_0];
	ld.param.u64 	%rd4, [_Z14MatrixMulTiledILi32EEvPKfS1_Pfi_param_1];
	ld.param.u64 	%rd5, [_Z14MatrixMulTiledILi32EEvPKfS1_Pfi_param_2];
	ld.param.u32 	%r24, [_Z14MatrixMulTiledILi32EEvPKfS1_Pfi_param_3];
	mov.u32 	%r25, %ctaid.x;
	mov.u32 	%r26, %ctaid.y;
	mov.u32 	%r37, %tid.x;
	mov.u32 	%r39, %tid.y;
	shl.b32 	%r27, %r26, 5;
	add.s32 	%r3, %r27, %r39;
	shl.b32 	%r4, %r25, 5;
	add.s32 	%r5, %r4, %r37;
	setp.lt.s32 	%p1, %r24, 1;
	mov.f32 	%f110, 0f00000000;
	@%p1 bra 	$L__BB2_7;
	add.s32 	%r28, %r24, 31;
	shr.u32 	%r29, %r28, 5;
	shl.b32 	%r30, %r39, 7;
	mov.u32 	%r31, _ZZ14MatrixMulTiledILi32EEvPKfS1_PfiE2As;
	add.s32 	%r6, %r31, %r30;
	shl.b32 	%r32, %r37, 2;
	add.s32 	%r7, %r6, %r32;
	mov.u32 	%r33, _ZZ14MatrixMulTiledILi32EEvPKfS1_PfiE2Bs;
	add.s32 	%r9, %r33, %r32;
	add.s32 	%r8, %r9, %r30;
	neg.s32 	%r41, %r29;
	mad.lo.s32 	%r34, %r39, %r24, %r37;
	add.s32 	%r40, %r34, %r4;
	shl.b32 	%r12, %r24, 5;
	mad.lo.s32 	%r38, %r24, %r3, %r37;
	cvta.to.global.u64 	%rd1, %rd3;
	cvta.to.global.u64 	%rd2, %rd4;
	mov.f32 	%f110, 0f00000000;
$L__BB2_2:
	setp.ge.u32 	%p2, %r3, %r24;
	setp.ge.s32 	%p3, %r37, %r24;
	mov.f32 	%f108, 0f00000000;
	or.pred  	%p4, %p2, %p3;
	@%p4 bra 	$L__BB2_4;
	mul.wide.u32 	%rd6, %r38, 4;
	add.s64 	%rd7, %rd1, %rd6;
	ld.global.nc.f32 	%f108, [%rd7];
$L__BB2_4:
	setp.ge.u32 	%p5, %r5, %r24;
	st.shared.f32 	[%r7], %f108;
	setp.ge.s32 	%p6, %r39, %r24;
	mov.f32 	%f109, 0f00000000;
	or.pred  	%p7, %p5, %p6;
	@%p7 bra 	$L__BB2_6;
	mul.wide.u32 	%rd8, %r40, 4;
	add.s64 	%rd9, %rd2, %rd8;
	ld.global.nc.f32 	%f109, [%rd9];
$L__BB2_6:
	st.shared.f32 	[%r8], %f109;
	bar.sync 	0;
	ld.shared.f32 	%f12, [%r6];
	ld.shared.f32 	%f13, [%r9];
	fma.rn.f32 	%f14, %f12, %f13, %f110;
	ld.shared.f32 	%f15, [%r6+4];
	ld.shared.f32 	%f16, [%r9+128];
	fma.rn.f32 	%f17, %f15, %f16, %f14;
	ld.shared.f32 	%f18, [%r6+8];
	ld.shared.f32 	%f19, [%r9+256];
	fma.rn.f32 	%f20, %f18, %f19, %f17;
	ld.shared.f32 	%f21, [%r6+12];
	ld.shared.f32 	%f22, [%r9+384];
	fma.rn.f32 	%f23, %f21, %f22, %f20;
	ld.shared.f32 	%f24, [%r6+16];
	ld.shared.f32 	%f25, [%r9+512];
	fma.rn.f32 	%f26, %f24, %f25, %f23;
	ld.shared.f32 	%f27, [%r6+20];
	ld.shared.f32 	%f28, [%r9+640];
	fma.rn.f32 	%f29, %f27, %f28, %f26;
	ld.shared.f32 	%f30, [%r6+24];
	ld.shared.f32 	%f31, [%r9+768];
	fma.rn.f32 	%f32, %f30, %f31, %f29;
	ld.shared.f32 	%f33, [%r6+28];
	ld.shared.f32 	%f34, [%r9+896];
	fma.rn.f32 	%f35, %f33, %f34, %f32;
	ld.shared.f32 	%f36, [%r6+32];
	ld.shared.f32 	%f37, [%r9+1024];
	fma.rn.f32 	%f38, %f36, %f37, %f35;
	ld.shared.f32 	%f39, [%r6+36];
	ld.shared.f32 	%f40, [%r9+1152];
	fma.rn.f32 	%f41, %f39, %f40, %f38;
	ld.shared.f32 	%f42, [%r6+40];
	ld.shared.f32 	%f43, [%r9+1280];
	fma.rn.f32 	%f44, %f42, %f43, %f41;
	ld.shared.f32 	%f45, [%r6+44];
	ld.shared.f32 	%f46, [%r9+1408];
	fma.rn.f32 	%f47, %f45, %f46, %f44;
	ld.shared.f32 	%f48, [%r6+48];
	ld.shared.f32 	%f49, [%r9+1536];
	fma.rn.f32 	%f50, %f48, %f49, %f47;
	ld.shared.f32 	%f51, [%r6+52];
	ld.shared.f32 	%f52, [%r9+1664];
	fma.rn.f32 	%f53, %f51, %f52, %f50;
	ld.shared.f32 	%f54, [%r6+56];
	ld.shared.f32 	%f55, [%r9+1792];
	fma.rn.f32 	%f56, %f54, %f55, %f53;
	ld.shared.f32 	%f57, [%r6+60];
	ld.shared.f32 	%f58, [%r9+1920];
	fma.rn.f32 	%f59, %f57, %f58, %f56;
	ld.shared.f32 	%f60, [%r6+64];
	ld.shared.f32 	%f61, [%r9+2048];
	fma.rn.f32 	%f62, %f60, %f61, %f59;
	ld.shared.f32 	%f63, [%r6+68];
	ld.shared.f32 	%f64, [%r9+2176];
	fma.rn.f32 	%f65, %f63, %f64, %f62;
	ld.shared.f32 	%f66, [%r6+72];
	ld.shared.f32 	%f67, [%r9+2304];
	fma.rn.f32 	%f68, %f66, %f67, %f65;
	ld.shared.f32 	%f69, [%r6+76];
	ld.shared.f32 	%f70, [%r9+2432];
	fma.rn.f32 	%f71, %f69, %f70, %f68;
	ld.shared.f32 	%f72, [%r6+80];
	ld.shared.f32 	%f73, [%r9+2560];
	fma.rn.f32 	%f74, %f72, %f73, %f71;
	ld.shared.f32 	%f75, [%r6+84];
	ld.shared.f32 	%f76, [%r9+2688];
	fma.rn.f32 	%f77, %f75, %f76, %f74;
	ld.shared.f32 	%f78, [%r6+88];
	ld.shared.f32 	%f79, [%r9+2816];
	fma.rn.f32 	%f80, %f78, %f79, %f77;
	ld.shared.f32 	%f81, [%r6+92];
	ld.shared.f32 	%f82, [%r9+2944];
	fma.rn.f32 	%f83, %f81, %f82, %f80;
	ld.shared.f32 	%f84, [%r6+96];
	ld.shared.f32 	%f85, [%r9+3072];
	fma.rn.f32 	%f86, %f84, %f85, %f83;
	ld.shared.f32 	%f87, [%r6+100];
	ld.shared.f32 	%f88, [%r9+3200];
	fma.rn.f32 	%f89, %f87, %f88, %f86;
	ld.shared.f32 	%f90, [%r6+104];
	ld.shared.f32 	%f91, [%r9+3328];
	fma.rn.f32 	%f92, %f90, %f91, %f89;
	ld.shared.f32 	%f93, [%r6+108];
	ld.shared.f32 	%f94, [%r9+3456];
	fma.rn.f32 	%f95, %f93, %f94, %f92;
	ld.shared.f32 	%f96, [%r6+112];
	ld.shared.f32 	%f97, [%r9+3584];
	fma.rn.f32 	%f98, %f96, %f97, %f95;
	ld.shared.f32 	%f99, [%r6+116];
	ld.shared.f32 	%f100, [%r9+3712];
	fma.rn.f32 	%f101, %f99, %f100, %f98;
	ld.shared.f32 	%f102, [%r6+120];
	ld.shared.f32 	%f103, [%r9+3840];
	fma.rn.f32 	%f104, %f102, %f103, %f101;
	ld.shared.f32 	%f105, [%r6+124];
	ld.shared.f32 	%f106, [%r9+3968];
	fma.rn.f32 	%f110, %f105, %f106, %f104;
	bar.sync 	0;
	add.s32 	%r41, %r41, 1;
	setp.ne.s32 	%p8, %r41, 0;
	add.s32 	%r40, %r40, %r12;
	add.s32 	%r39, %r39, 32;
	add.s32 	%r38, %r38, 32;
	add.s32 	%r37, %r37, 32;
	@%p8 bra 	$L__BB2_2;
$L__BB2_7:
	max.s32 	%r35, %r3, %r5;
	setp.ge.s32 	%p9, %r35, %r24;
	@%p9 bra 	$L__BB2_9;
	mad.lo.s32 	%r36, %r24, %r3, %r5;
	cvta.to.global.u64 	%rd10, %rd5;
	mul.wide.u32 	%rd11, %r36, 4;
	add.s64 	%rd12, %rd10, %rd11;
	st.global.f32 	[%rd12], %f110;
$L__BB2_9:
	ret;

}


// ===== COMPILED SASS (sm_100) =====

	.target	sm_100

	.elftype	@"ET_EXEC"


//--------------------- .note.nv.tkinfo           --------------------------
	.section	.note.nv.tkinfo,"",@"SHT_NOTE"
	.sectionflags	@"SHF_NOTE_NV_TKINFO"
	.tkinfo
        /*0018*/ 	.word	0x00000002
        /*0030*/ 	.string	""
        /*0030*/ 	.string	"ptxas"
        /*0030*/ 	.string	"Cuda compilation tools, release 13.0, V13.0.88"
        /*0030*/ 	.string	"Build cuda_13.0.r13.0/compiler.36424714_0"
        /*0030*/ 	.string	"-arch sm_100 -m 64 "



//--------------------- .note.nv.cuinfo           --------------------------
	.section	.note.nv.cuinfo,"",@"SHT_NOTE"
	.sectionflags	@"SHF_NOTE_NV_CUINFO"
        /*0018*/ 	.short	0x0002
        /*001a*/ 	.short	0x0064
        /*001c*/ 	.short	0x0082
	.zero		2


//--------------------- .nv.info                  --------------------------
	.section	.nv.info,"",@"SHT_CUDA_INFO"
	.align	4


	//----- nvinfo : EIATTR_REGCOUNT
	.align		4
        /*0000*/ 	.byte	0x04, 0x2f
        /*0002*/ 	.short	(.L_1 - .L_0)
	.align		4
.L_0:
        /*0004*/ 	.word	index@(_Z14MatrixMulTiledILi8EEvPKfS1_Pfi)
        /*0008*/ 	.word	0x00000020


	//----- nvinfo : EIATTR_FRAME_SIZE
	.align		4
.L_1:
        /*000c*/ 	.byte	0x04, 0x11
        /*000e*/ 	.short	(.L_3 - .L_2)
	.align		4
.L_2:
        /*0010*/ 	.word	index@(_Z14MatrixMulTiledILi8EEvPKfS1_Pfi)
        /*0014*/ 	.word	0x00000000


	//----- nvinfo : EIATTR_REGCOUNT
	.align		4
.L_3:
        /*0018*/ 	.byte	0x04, 0x2f
        /*001a*/ 	.short	(.L_5 - .L_4)
	.align		4
.L_4:
        /*001c*/ 	.word	index@(_Z14MatrixMulTiledILi16EEvPKfS1_Pfi)
        /*0020*/ 	.word	0x00000020


	//----- nvinfo : EIATTR_FRAME_SIZE
	.align		4
.L_5:
        /*0024*/ 	.byte	0x04, 0x11
        /*0026*/ 	.short	(.L_7 - .L_6)
	.align		4
.L_6:
        /*0028*/ 	.word	index@(_Z14MatrixMulTiledILi16EEvPKfS1_Pfi)
        /*002c*/ 	.word	0x00000000


	//----- nvinfo : EIATTR_REGCOUNT
	.align		4
.L_7:
        /*0030*/ 	.byte	0x04, 0x2f
        /*0032*/ 	.short	(.L_9 - .L_8)
	.align		4
.L_8:
        /*0034*/ 	.word	index@(_Z14MatrixMulTiledILi32EEvPKfS1_Pfi)
        /*0038*/ 	.word	0x00000020


	//----- nvinfo : EIATTR_FRAME_SIZE
	.align		4
.L_9:
        /*003c*/ 	.byte	0x04, 0x11
        /*003e*/ 	.short	(.L_11 - .L_10)
	.align		4
.L_10:
        /*0040*/ 	.word	index@(_Z14MatrixMulTiledILi32EEvPKfS1_Pfi)
        /*0044*/ 	.word	0x00000000


	//----- nvinfo : EIATTR_MIN_STACK_SIZE
	.align		4
.L_11:
        /*0048*/ 	.byte	0x04, 0x12
        /*004a*/ 	.short	(.L_13 - .L_12)
	.align		4
.L_12:
        /*004c*/ 	.word	index@(_Z14MatrixMulTiledILi32EEvPKfS1_Pfi)
        /*0050*/ 	.word	0x00000000


	//----- nvinfo : EIATTR_MIN_STACK_SIZE
	.align		4
.L_13:
        /*0054*/ 	.byte	0x04, 0x12
        /*0056*/ 	.short	(.L_15 - .L_14)
	.align		4
.L_14:
        /*0058*/ 	.word	index@(_Z14MatrixMulTiledILi16EEvPKfS1_Pfi)
        /*005c*/ 	.word	0x00000000


	//----- nvinfo : EIATTR_MIN_STACK_SIZE
	.align		4
.L_15:
        /*0060*/ 	.byte	0x04, 0x12
        /*0062*/ 	.short	(.L_17 - .L_16)
	.align		4
.L_16:
        /*0064*/ 	.word	index@(_Z14MatrixMulTiledILi8EEvPKfS1_Pfi)
        /*0068*/ 	.word	0x00000000
.L_17:


//--------------------- .nv.compat                --------------------------
	.section	.nv.compat,"",@"SHT_CUDA_COMPAT_INFO"
	.align	4
        /*0000*/ 	.byte	0x02, 0x09, 0x00, 0x00, 0x02, 0x02, 0x01, 0x00, 0x02, 0x05, 0x05, 0x00, 0x03, 0x07, 0x01, 0x01
        /*0010*/ 	.byte	0x02, 0x03, 0x00, 0x00, 0x02, 0x06, 0x01, 0x00, 0x04, 0x0b, 0x08, 0x00, 0x09, 0x00, 0x00, 0x00
        /*0020*/ 	.byte	0x00, 0x00, 0x00, 0x00


//--------------------- .nv.info._Z14MatrixMulTiledILi32EEvPKfS1_Pfi --------------------------
	.section	.nv.info._Z14MatrixMulTiledILi32EEvPKfS1_Pfi,"",@"SHT_CUDA_INFO"
	.sectionflags	@""
	.align	4


	//----- nvinfo : EIATTR_CUDA_API_VERSION
	.align		4
        /*0000*/ 	.byte	0x04, 0x37
        /*0002*/ 	.short	(.L_19 - .L_18)
.L_18:
        /*0004*/ 	.word	0x00000082


	//----- nvinfo : EIATTR_KPARAM_INFO
	.align		4
.L_19:
        /*0008*/ 	.byte	0x04, 0x17
        /*000a*/ 	.short	(.L_21 - .L_20)
.L_20:
        /*000c*/ 	.word	0x00000000
        /*0010*/ 	.short	0x0003
        /*0012*/ 	.short	0x0018
        /*0014*/ 	.byte	0x00, 0xf0, 0x11, 0x00


	//----- nvinfo : EIATTR_KPARAM_INFO
	.align		4
.L_21:
        /*0018*/ 	.byte	0x04, 0x17
        /*001a*/ 	.short	(.L_23 - .L_22)
.L_22:
        /*001c*/ 	.word	0x00000000
        /*0020*/ 	.short	0x0002
        /*0022*/ 	.short	0x0010
        /*0024*/ 	.byte	0x00, 0xf5, 0x21, 0x00


	//----- nvinfo : EIATTR_KPARAM_INFO
	.align		4
.L_23:
        /*0028*/ 	.byte	0x04, 0x17
        /*002a*/ 	.short	(.L_25 - .L_24)
.L_24:
        /*002c*/ 	.word	0x00000000
        /*0030*/ 	.short	0x0001
        /*0032*/ 	.short	0x0008
        /*0034*/ 	.byte	0x00, 0xf5, 0x21, 0x00


	//----- nvinfo : EIATTR_KPARAM_INFO
	.align		4
.L_25:
        /*0038*/ 	.byte	0x04, 0x17
        /*003a*/ 	.short	(.L_27 - .L_26)
.L_26:
        /*003c*/ 	.word	0x00000000
        /*0040*/ 	.short	0x0000
        /*0042*/ 	.short	0x0000
        /*0044*/ 	.byte	0x00, 0xf5, 0x21, 0x00


	//----- nvinfo : EIATTR_SPARSE_MMA_MASK
	.align		4
.L_27:
        /*0048*/ 	.byte	0x03, 0x50
        /*004a*/ 	.short	0x0000


	//----- nvinfo : EIATTR_MAXREG_COUNT
	.align		4
        /*004c*/ 	.byte	0x03, 0x1b
        /*004e*/ 	.short	0x00ff


	//----- nvinfo : EIATTR_NUM_BARRIERS
	.align		4
        /*0050*/ 	.byte	0x02, 0x4c
        /*0052*/ 	.byte	0x01
	.zero		1


	//----- nvinfo : EIATTR_MERCURY_ISA_VERSION
	.align		4
        /*0054*/ 	.byte	0x03, 0x5f
        /*0056*/ 	.short	0x0101


	//----- nvinfo : EIATTR_VRC_CTA_INIT_COUNT
	.align		4
        /*0058*/ 	.byte	0x02, 0x4a
	.zero		1
	.zero		1


	//----- nvinfo : EIATTR_EXIT_INSTR_OFFSETS
	.align		4
        /*005c*/ 	.byte	0x04, 0x1c
        /*005e*/ 	.short	(.L_29 - .L_28)


	//   ....[0]....
.L_28:
        /*0060*/ 	.word	0x00000800


	//   ....[1]....
        /*0064*/ 	.word	0x00000850


	//----- nvinfo : EIATTR_CBANK_PARAM_SIZE
	.align		4
.L_29:
        /*0068*/ 	.byte	0x03, 0x19
        /*006a*/ 	.short	0x001c


	//----- nvinfo : EIATTR_PARAM_CBANK
	.align		4
        /*006c*/ 	.byte	0x04, 0x0a
        /*006e*/ 	.short	(.L_31 - .L_30)
	.align		4
.L_30:
        /*0070*/ 	.word	index@(.nv.constant0._Z14MatrixMulTiledILi32EEvPKfS1_Pfi)
        /*0074*/ 	.short	0x0380
        /*0076*/ 	.short	0x001c


	//----- nvinfo : EIATTR_SW_WAR
	.align		4
.L_31:
        /*0078*/ 	.byte	0x04, 0x36
        /*007a*/ 	.short	(.L_33 - .L_32)
.L_32:
        /*007c*/ 	.word	0x00000008
.L_33:


//--------------------- .nv.info._Z14MatrixMulTiledILi16EEvPKfS1_Pfi --------------------------
	.section	.nv.info._Z14MatrixMulTiledILi16EEvPKfS1_Pfi,"",@"SHT_CUDA_INFO"
	.sectionflags	@""
	.align	4


	//----- nvinfo : EIATTR_CUDA_API_VERSION
	.align		4
        /*0000*/ 	.byte	0x04, 0x37
        /*0002*/ 	.short	(.L_35 - .L_34)
.L_34:
        /*0004*/ 	.word	0x00000082


	//----- nvinfo : EIATTR_KPARAM_INFO
	.align		4
.L_35:
        /*0008*/ 	.byte	0x04, 0x17
        /*000a*/ 	.short	(.L_37 - .L_36)
.L_36:
        /*000c*/ 	.word	0x00000000
        /*0010*/ 	.short	0x0003
        /*0012*/ 	.short	0x0018
        /*0014*/ 	.byte	0x00, 0xf0, 0x11, 0x00


	//----- nvinfo : EIATTR_KPARAM_INFO
	.align		4
.L_37:
        /*0018*/ 	.byte	0x04, 0x17
        /*001a*/ 	.short	(.L_39 - .L_38)
.L_38:
        /*001c*/ 	.word	0x00000000
        /*0020*/ 	.short	0x0002
        /*0022*/ 	.short	0x0010
        /*0024*/ 	.byte	0x00, 0xf5, 0x21, 0x00


	//----- nvinfo : EIATTR_KPARAM_INFO
	.align		4
.L_39:
        /*0028*/ 	.byte	0x04, 0x17
        /*002a*/ 	.short	(.L_41 - .L_40)
.L_40:
        /*002c*/ 	.word	0x00000000
        /*0030*/ 	.short	0x0001
        /*0032*/ 	.short	0x0008
        /*0034*/ 	.byte	0x00, 0xf5, 0x21, 0x00


	//----- nvinfo : EIATTR_KPARAM_INFO
	.align		4
.L_41:
        /*0038*/ 	.byte	0x04, 0x17
        /*003a*/ 	.short	(.L_43 - .L_42)
.L_42:
        /*003c*/ 	.word	0x00000000
        /*0040*/ 	.short	0x0000
        /*0042*/ 	.short	0x0000
        /*0044*/ 	.byte	0x00, 0xf5, 0x21, 0x00


	//----- nvinfo : EIATTR_SPARSE_MMA_MASK
	.align		4
.L_43:
        /*0048*/ 	.byte	0x03, 0x50
        /*004a*/ 	.short	0x0000


	//----- nvinfo : EIATTR_MAXREG_COUNT
	.align		4
        /*004c*/ 	.byte	0x03, 0x1b
        /*004e*/ 	.short	0x00ff


	//----- nvinfo : EIATTR_NUM_BARRIERS
	.align		4
        /*0050*/ 	.byte	0x02, 0x4c
        /*0052*/ 	.byte	0x01
	.zero		1


	//----- nvinfo : EIATTR_MERCURY_ISA_VERSION
	.align		4
        /*0054*/ 	.byte	0x03, 0x5f
        /*0056*/ 	.short	0x0101


	//----- nvinfo : EIATTR_VRC_CTA_INIT_COUNT
	.align		4
        /*0058*/ 	.byte	0x02, 0x4a
	.zero		1
	.zero		1


	//----- nvinfo : EIATTR_EXIT_INSTR_OFFSETS
	.align		4
        /*005c*/ 	.byte	0x04, 0x1c
        /*005e*/ 	.short	(.L_45 - .L_44)


	//   ....[0]....
.L_44:
        /*0060*/ 	.word	0x00000dc0


	//   ....[1]....
        /*0064*/ 	.word	0x00000e10


	//----- nvinfo : EIATTR_CBANK_PARAM_SIZE
	.align		4
.L_45:
        /*0068*/ 	.byte	0x03, 0x19
        /*006a*/ 	.short	0x001c


	//----- nvinfo : EIATTR_PARAM_CBANK
	.align		4
        /*006c*/ 	.byte	0x04, 0x0a
        /*006e*/ 	.short	(.L_47 - .L_46)
	.align		4
.L_46:
        /*0070*/ 	.word	index@(.nv.constant0._Z14MatrixMulTiledILi16EEvPKfS1_Pfi)
        /*0074*/ 	.short	0x0380
        /*0076*/ 	.short	0x001c


	//----- nvinfo : EIATTR_SW_WAR
	.align		4
.L_47:
        /*0078*/ 	.byte	0x04, 0x36
        /*007a*/ 	.short	(.L_49 - .L_48)
.L_48:
        /*007c*/ 	.word	0x00000008
.L_49:


//--------------------- .nv.info._Z14MatrixMulTiledILi8EEvPKfS1_Pfi --------------------------
	.section	.nv.info._Z14MatrixMulTiledILi8EEvPKfS1_Pfi,"",@"SHT_CUDA_INFO"
	.sectionflags	@""
	.align	4


	//----- nvinfo : EIATTR_CUDA_API_VERSION
	.align		4
        /*0000*/ 	.byte	0x04, 0x37
        /*0002*/ 	.short	(.L_51 - .L_50)
.L_50:
        /*0004*/ 	.word	0x00000082


	//----- nvinfo : EIATTR_KPARAM_INFO
	.align		4
.L_51:
        /*0008*/ 	.byte	0x04, 0x17
        /*000a*/ 	.short	(.L_53 - .L_52)
.L_52:
        /*000c*/ 	.word	0x00000000
        /*0010*/ 	.short	0x0003
        /*0012*/ 	.short	0x0018
        /*0014*/ 	.byte	0x00, 0xf0, 0x11, 0x00


	//----- nvinfo : EIATTR_KPARAM_INFO
	.align		4
.L_53:
        /*0018*/ 	.byte	0x04, 0x17
        /*001a*/ 	.short	(.L_55 - .L_54)
.L_54:
        /*001c*/ 	.word	0x00000000
        /*0020*/ 	.short	0x0002
        /*0022*/ 	.short	0x0010
        /*0024*/ 	.byte	0x00, 0xf5, 0x21, 0x00


	//----- nvinfo : EIATTR_KPARAM_INFO
	.align		4
.L_55:
        /*0028*/ 	.byte	0x04, 0x17
        /*002a*/ 	.short	(.L_57 - .L_56)
.L_56:
        /*002c*/ 	.word	0x00000000
        /*0030*/ 	.short	0x0001
        /*0032*/ 	.short	0x0008
        /*0034*/ 	.byte	0x00, 0xf5, 0x21, 0x00


	//----- nvinfo : EIATTR_KPARAM_INFO
	.align		4
.L_57:
        /*0038*/ 	.byte	0x04, 0x17
        /*003a*/ 	.short	(.L_59 - .L_58)
.L_58:
        /*003c*/ 	.word	0x00000000
        /*0040*/ 	.short	0x0000
        /*0042*/ 	.short	0x0000
        /*0044*/ 	.byte	0x00, 0xf5, 0x21, 0x00


	//----- nvinfo : EIATTR_SPARSE_MMA_MASK
	.align		4
.L_59:
        /*0048*/ 	.byte	0x03, 0x50
        /*004a*/ 	.short	0x0000


	//----- nvinfo : EIATTR_MAXREG_COUNT
	.align		4
        /*004c*/ 	.byte	0x03, 0x1b
        /*004e*/ 	.short	0x00ff


	//----- nvinfo : EIATTR_NUM_BARRIERS
	.align		4
        /*0050*/ 	.byte	0x02, 0x4c
        /*0052*/ 	.byte	0x01
	.zero		1


	//----- nvinfo : EIATTR_MERCURY_ISA_VERSION
	.align		4
        /*0054*/ 	.byte	0x03, 0x5f
        /*0056*/ 	.short	0x0101


	//----- nvinfo : EIATTR_VRC_CTA_INIT_COUNT
	.align		4
        /*0058*/ 	.byte	0x02, 0x4a
	.zero		1
	.zero		1


	//----- nvinfo : EIATTR_EXIT_INSTR_OFFSETS
	.align		4
        /*005c*/ 	.byte	0x04, 0x1c
        /*005e*/ 	.short	(.L_61 - .L_60)


	//   ....[0]....
.L_60:
        /*0060*/ 	.word	0x00000a60


	//   ....[1]....
        /*0064*/ 	.word	0x00000ab0


	//----- nvinfo : EIATTR_CBANK_PARAM_SIZE
	.align		4
.L_61:
        /*0068*/ 	.byte	0x03, 0x19
        /*006a*/ 	.short	0x001c


	//----- nvinfo : EIATTR_PARAM_CBANK
	.align		4
        /*006c*/ 	.byte	0x04, 0x0a
        /*006e*/ 	.short	(.L_63 - .L_62)
	.align		4
.L_62:
        /*0070*/ 	.word	index@(.nv.constant0._Z14MatrixMulTiledILi8EEvPKfS1_Pfi)
        /*0074*/ 	.short	0x0380
        /*0076*/ 	.short	0x001c


	//----- nvinfo : EIATTR_SW_WAR
	.align		4
.L_63:
        /*0078*/ 	.byte	0x04, 0x36
        /*007a*/ 	.short	(.L_65 - .L_64)
.L_64:
        /*007c*/ 	.word	0x00000008
.L_65:


//--------------------- .nv.callgraph             --------------------------
	.section	.nv.callgraph,"",@"SHT_CUDA_CALLGRAPH"
	.align	4
	.sectionentsize	8
	.align		4
        /*0000*/ 	.word	0x00000000
	.align		4
        /*0004*/ 	.word	0xffffffff
	.align		4
        /*0008*/ 	.word	0x00000000
	.align		4
        /*000c*/ 	.word	0xfffffffe
	.align		4
        /*0010*/ 	.word	0x00000000
	.align		4
        /*0014*/ 	.word	0xfffffffd
	.align		4
        /*0018*/ 	.word	0x00000000
	.align		4
        /*001c*/ 	.word	0xfffffffc


//--------------------- .text._Z14MatrixMulTiledILi32EEvPKfS1_Pfi --------------------------
	.section	.text._Z14MatrixMulTiledILi32EEvPKfS1_Pfi,"ax",@progbits
	.align	128
        .global         _Z14MatrixMulTiledILi32EEvPKfS1_Pfi
        .type           _Z14MatrixMulTiledILi32EEvPKfS1_Pfi,@function
        .size           _Z14MatrixMulTiledILi32EEvPKfS1_Pfi,(.L_x_11 - _Z14MatrixMulTiledILi32EEvPKfS1_Pfi)
        .other          _Z14MatrixMulTiledILi32EEvPKfS1_Pfi,@"STO_CUDA_ENTRY STV_DEFAULT"
_Z14MatrixMulTiledILi32EEvPKfS1_Pfi:
.text._Z14MatrixMulTiledILi32EEvPKfS1_Pfi:
[----:B------:R-:W-:Y:S01]  /*0000*/  LDC R1, c[0x0][0x37c] ;  /* 0x0000df00ff017b82 */ /* 0x000fe20000000800 */
[----:B------:R-:W0:Y:S01]  /*0010*/  LDCU UR4, c[0x0][0x398] ;  /* 0x00007300ff0477ac */ /* 0x000e220008000800 */
[----:B------:R-:W1:Y:S01]  /*0020*/  S2R R18, SR_CTAID.Y ;  /* 0x0000000000127919 */ /* 0x000e620000002600 */
[----:B------:R-:W-:Y:S01]  /*0030*/  HFMA2 R25, -RZ, RZ, 0, 0 ;  /* 0x00000000ff197431 */ /* 0x000fe200000001ff */
[----:B------:R-:W2:Y:S01]  /*0040*/  LDCU.64 UR8, c[0x0][0x358] ;  /* 0x00006b00ff0877ac */ /* 0x000ea20008000a00 */
[----:B------:R-:W1:Y:S01]  /*0050*/  S2R R19, SR_TID.Y ;  /* 0x0000000000137919 */ /* 0x000e620000002200 */
[----:B------:R-:W3:Y:S01]  /*0060*/  S2R R4, SR_CTAID.X ;  /* 0x0000000000047919 */ /* 0x000ee20000002500 */
[----:B------:R-:W3:Y:S01]  /*0070*/  S2R R21, SR_TID.X ;  /* 0x0000000000157919 */ /* 0x000ee20000002100 */
[----:B0-----:R-:W-:-:S04]  /*0080*/  MOV R6, UR4 ;  /* 0x0000000400067c02 */ /* 0x001fc80008000f00 */
[----:B------:R-:W-:Y:S02]  /*0090*/  ISETP.GE.AND P0, PT, R6, 0x1, PT ;  /* 0x000000010600780c */ /* 0x000fe40003f06270 */
[----:B-1----:R-:W-:Y:S02]  /*00a0*/  LEA R18, R18, R19, 0x5 ;  /* 0x0000001312127211 */ /* 0x002fe400078e28ff */
[----:B---3--:R-:W-:-:S09]  /*00b0*/  LEA R23, R4, R21, 0x5 ;  /* 0x0000001504177211 */ /* 0x008fd200078e28ff */
[----:B--2---:R-:W-:Y:S05]  /*00c0*/  @!P0 BRA `(.L_x_0) ;  /* 0x0000000400c48947 */ /* 0x004fea0003800000 */
[----:B------:R-:W0:Y:S01]  /*00d0*/  S2UR UR6, SR_CgaCtaId ;  /* 0x00000000000679c3 */ /* 0x000e220000008800 */
[----:B------:R-:W-:Y:S01]  /*00e0*/  UMOV UR4, 0x400 ;  /* 0x0000040000047882 */ /* 0x000fe20000000000 */
[----:B------:R-:W-:Y:S01]  /*00f0*/  IADD3 R2, PT, PT, R6, 0x1f, RZ ;  /* 0x0000001f06027810 */ /* 0x000fe20007ffe0ff */
[----:B------:R-:W-:Y:S01]  /*0100*/  UIADD3 UR5, UPT, UPT, UR4, 0x1000, URZ ;  /* 0x0000100004057890 */ /* 0x000fe2000fffe0ff */
[-CC-:B------:R-:W-:Y:S01]  /*0110*/  IMAD R17, R19, R6.reuse, R21.reuse ;  /* 0x0000000613117224 */ /* 0x180fe200078e0215 */
[----:B------:R-:W-:Y:S01]  /*0120*/  MOV R25, RZ ;  /* 0x000000ff00197202 */ /* 0x000fe20000000f00 */
[----:B------:R-:W-:Y:S01]  /*0130*/  IMAD R7, R18, R6, R21 ;  /* 0x0000000612077224 */ /* 0x000fe200078e0215 */
[----:B------:R-:W-:Y:S01]  /*0140*/  SHF.R.U32.HI R2, RZ, 0x5, R2 ;  /* 0x00000005ff027819 */ /* 0x000fe20000011602 */
[----:B------:R-:W1:Y:S01]  /*0150*/  LDC R0, c[0x0][0x398] ;  /* 0x0000e600ff007b82 */ /* 0x000e620000000800 */
[----:B------:R-:W-:Y:S02]  /*0160*/  LEA R17, R4, R17, 0x5 ;  /* 0x0000001104117211 */ /* 0x000fe400078e28ff */
[----:B------:R-:W-:Y:S01]  /*0170*/  IADD3 R16, PT, PT, -R2, RZ, RZ ;  /* 0x000000ff02107210 */ /* 0x000fe20007ffe1ff */
[----:B0-----:R-:W-:-:S02]  /*0180*/  ULEA UR4, UR6, UR4, 0x18 ;  /* 0x0000000406047291 */ /* 0x001fc4000f8ec0ff */
[----:B------:R-:W-:-:S04]  /*0190*/  ULEA UR5, UR6, UR5, 0x18 ;  /* 0x0000000506057291 */ /* 0x000fc8000f8ec0ff */
[----:B------:R-:W-:Y:S02]  /*01a0*/  LEA R5, R19, UR4, 0x7 ;  /* 0x0000000413057c11 */ /* 0x000fe4000f8e38ff */
[C---:B------:R-:W-:Y:S02]  /*01b0*/  LEA R3, R21.reuse, UR5, 0x2 ;  /* 0x0000000515037c11 */ /* 0x040fe4000f8e10ff */
[----:B------:R-:W-:Y:S02]  /*01c0*/  LEA R4, R21, R5, 0x2 ;  /* 0x0000000515047211 */ /* 0x000fe400078e10ff */
[----:B------:R-:W-:-:S07]  /*01d0*/  LEA R2, R19, R3, 0x7 ;  /* 0x0000000313027211 */ /* 0x000fce00078e38ff */
.L_x_1:
[----:B-1----:R-:W-:Y:S01]  /*01e0*/  MOV R6, R0 ;  /* 0x0000000000067202 */ /* 0x002fe20000000f00 */
[----:B------:R-:W-:Y:S01]  /*01f0*/  HFMA2 R29, -RZ, RZ, 0, 0 ;  /* 0x00000000ff1d7431 */ /* 0x000fe200000001ff */
[----:B------:R-:W-:Y:S02]  /*0200*/  MOV R20, RZ ;  /* 0x000000ff00147202 */ /* 0x000fe40000000f00 */
[-C--:B------:R-:W-:Y:S02]  /*0210*/  ISETP.GE.AND P1, PT, R21, R6.reuse, PT ;  /* 0x000000061500720c */ /* 0x080fe40003f26270 */
[-C--:B------:R-:W-:Y:S02]  /*0220*/  ISETP.GE.AND P0, PT, R19, R6.reuse, PT ;  /* 0x000000061300720c */ /* 0x080fe40003f06270 */
[-C--:B------:R-:W-:Y:S02]  /*0230*/  ISETP.GE.U32.OR P1, PT, R18, R6.reuse, P1 ;  /* 0x000000061200720c */ /* 0x080fe40000f26470 */
[----:B------:R-:W-:-:S11]  /*0240*/  ISETP.GE.U32.OR P0, PT, R23, R6, P0 ;  /* 0x000000061700720c */ /* 0x000fd60000706470 */
[----:B------:R-:W0:Y:S08]  /*0250*/  @!P1 LDC.64 R10, c[0x0][0x380] ;  /* 0x0000e000ff0a9b82 */ /* 0x000e300000000a00 */
[----:B------:R-:W1:Y:S01]  /*0260*/  @!P0 LDC.64 R8, c[0x0][0x388] ;  /* 0x0000e200ff088b82 */ /* 0x000e620000000a00 */
[----:B0-----:R-:W-:-:S05]  /*0270*/  @!P1 IMAD.WIDE.U32 R10, R7, 0x4, R10 ;  /* 0x00000004070a9825 */ /* 0x001fca00078e000a */
[----:B------:R-:W2:Y:S01]  /*0280*/  @!P1 LDG.E.CONSTANT R29, desc[UR8][R10.64] ;  /* 0x000000080a1d9981 */ /* 0x000ea2000c1e9900 */
[----:B-1----:R-:W-:-:S05]  /*0290*/  @!P0 IMAD.WIDE.U32 R8, R17, 0x4, R8 ;  /* 0x0000000411088825 */ /* 0x002fca00078e0008 */
[----:B------:R-:W3:Y:S04]  /*02a0*/  @!P0 LDG.E.CONSTANT R20, desc[UR8][R8.64] ;  /* 0x0000000808148981 */ /* 0x000ee8000c1e9900 */
[----:B--2---:R-:W-:Y:S04]  /*02b0*/  STS [R4], R29 ;  /* 0x0000001d04007388 */ /* 0x004fe80000000800 */
[----:B---3--:R-:W-:Y:S01]  /*02c0*/  STS [R2], R20 ;  /* 0x0000001402007388 */ /* 0x008fe20000000800 */
[----:B------:R-:W-:Y:S06]  /*02d0*/  BAR.SYNC.DEFER_BLOCKING 0x0 ;  /* 0x0000000000007b1d */ /* 0x000fec0000010000 */
[----:B------:R-:W-:Y:S04]  /*02e0*/  LDS R24, [R3] ;  /* 0x0000000003187984 */ /* 0x000fe80000000800 */
[----:B------:R-:W0:Y:S04]  /*02f0*/  LDS.128 R12, [R5] ;  /* 0x00000000050c7984 */ /* 0x000e280000000c00 */
[----:B------:R-:W1:Y:S04]  /*0300*/  LDS R26, [R3+0x80] ;  /* 0x00008000031a7984 */ /* 0x000e680000000800 */
[----:B------:R-:W2:Y:S04]  /*0310*/  LDS R27, [R3+0x100] ;  /* 0x00010000031b7984 */ /* 0x000ea80000000800 */
[----:B------:R-:W3:Y:S04]  /*0320*/  LDS R22, [R3+0x180] ;  /* 0x0001800003167984 */ /* 0x000ee80000000800 */
[----:B------:R-:W-:Y:S04]  /*0330*/  LDS.128 R8, [R5+0x10] ;  /* 0x0000100005087984 */ /* 0x000fe80000000c00 */
[----:B------:R-:W-:Y:S01]  /*0340*/  LDS R20, [R3+0x280] ;  /* 0x0002800003147984 */ /* 0x000fe20000000800 */
[----:B0-----:R-:W-:-:S03]  /*0350*/  FFMA R12, R12, R24, R25 ;  /* 0x000000180c0c7223 */ /* 0x001fc60000000019 */
[----:B------:R-:W0:Y:S01]  /*0360*/  LDS R25, [R3+0x200] ;  /* 0x0002000003197984 */ /* 0x000e220000000800 */
[----:B-1----:R-:W-:-:S03]  /*0370*/  FFMA R12, R26, R13, R12 ;  /* 0x0000000d1a0c7223 */ /* 0x002fc6000000000c */
[----:B------:R-:W-:Y:S01]  /*0380*/  LDS R24, [R3+0xb80] ;  /* 0x000b800003187984 */ /* 0x000fe20000000800 */
[----:B--2---:R-:W-:-:S03]  /*0390*/  FFMA R13, R27, R14, R12 ;  /* 0x0000000e1b0d7223 */ /* 0x004fc6000000000c */
[----:B------:R-:W1:Y:S01]  /*03a0*/  LDS R27, [R3+0x300] ;  /* 0x00030000031b7984 */ /* 0x000e620000000800 */
[----:B---3--:R-:W-:-:S03]  /*03b0*/  FFMA R13, R22, R15, R13 ;  /* 0x0000000f160d7223 */ /* 0x008fc6000000000d */
[----:B------:R-:W2:Y:S01]  /*03c0*/  LDS R22, [R3+0x380] ;  /* 0x0003800003167984 */ /* 0x000ea20000000800 */
[----:B0-----:R-:W-:-:S03]  /*03d0*/  FFMA R29, R8, R25, R13 ;  /* 0x00000019081d7223 */ /* 0x001fc6000000000d */
[----:B------:R-:W-:Y:S04]  /*03e0*/  LDS R25, [R3+0x400] ;  /* 0x0004000003197984 */ /* 0x000fe80000000800 */
[----:B------:R-:W0:Y:S01]  /*03f0*/  LDS.128 R12, [R5+0x20] ;  /* 0x00002000050c7984 */ /* 0x000e220000000c00 */
[----:B------:R-:W-:-:S03]  /*0400*/  FFMA R8, R20, R9, R29 ;  /* 0x0000000914087223 */ /* 0x000fc6000000001d */
[----:B------:R-:W3:Y:S01]  /*0410*/  LDS R20, [R3+0x480] ;  /* 0x0004800003147984 */ /* 0x000ee20000000800 */
[----:B-1----:R-:W-:-:S03]  /*0420*/  FFMA R9, R27, R10, R8 ;  /* 0x0000000a1b097223 */ /* 0x002fc60000000008 */
[----:B------:R-:W1:Y:S01]  /*0430*/  LDS R27, [R3+0x500] ;  /* 0x00050000031b7984 */ /* 0x000e620000000800 */
[----:B--2---:R-:W-:-:S03]  /*0440*/  FFMA R9, R22, R11, R9 ;  /* 0x0000000b16097223 */ /* 0x004fc60000000009 */
[----:B------:R-:W2:Y:S01]  /*0450*/  LDS R22, [R3+0x580] ;  /* 0x0005800003167984 */ /* 0x000ea20000000800 */
[----:B0-----:R-:W-:-:S03]  /*0460*/  FFMA R29, R12, R25, R9 ;  /* 0x000000190c1d7223 */ /* 0x001fc60000000009 */
[----:B------:R-:W-:Y:S04]  /*0470*/  LDS R25, [R3+0x600] ;  /* 0x0006000003197984 */ /* 0x000fe80000000800 */
[----:B------:R-:W0:Y:S01]  /*0480*/  LDS.128 R8, [R5+0x30] ;  /* 0x0000300005087984 */ /* 0x000e220000000c00 */
[----:B---3--:R-:W-:-:S03]  /*0490*/  FFMA R12, R20, R13, R29 ;  /* 0x0000000d140c7223 */ /* 0x008fc6000000001d */
        /* <DEDUP_REMOVED lines=22> */
[----:B------:R-:W-:Y:S04]  /*0600*/  LDS R29, [R3+0xc00] ;  /* 0x000c0000031d7984 */ /* 0x000fe80000000800 */
[----:B------:R-:W-:Y:S01]  /*0610*/  LDS R22, [R3+0xc80] ;  /* 0x000c800003167984 */ /* 0x000fe20000000800 */
[----:B0-----:R-:W-:-:S03]  /*0620*/  FFMA R25, R8, R25, R13 ;  /* 0x0000001908197223 */ /* 0x001fc6000000000d */
[----:B------:R-:W0:Y:S01]  /*0630*/  LDS.128 R12, [R5+0x60] ;  /* 0x00006000050c7984 */ /* 0x000e220000000c00 */
[----:B---3--:R-:W-:-:S03]  /*0640*/  FFMA R20, R20, R9, R25 ;  /* 0x0000000914147223 */ /* 0x008fc60000000019 */
[----:B------:R-:W2:Y:S01]  /*0650*/  LDS R25, [R3+0xd00] ;  /* 0x000d000003197984 */ /* 0x000ea20000000800 */
[----:B-1----:R-:W-:-:S03]  /*0660*/  FFMA R27, R27, R10, R20 ;  /* 0x0000000a1b1b7223 */ /* 0x002fc60000000014 */
[----:B------:R-:W1:Y:S01]  /*0670*/  LDS R20, [R3+0xd80] ;  /* 0x000d800003147984 */ /* 0x000e620000000800 */
[----:B------:R-:W-:-:S03]  /*0680*/  FFMA R11, R24, R11, R27 ;  /* 0x0000000b180b7223 */ /* 0x000fc6000000001b */
[----:B------:R-:W-:Y:S01]  /*0690*/  LDS R27, [R3+0xe00] ;  /* 0x000e0000031b7984 */ /* 0x000fe20000000800 */
[----:B0-----:R-:W-:-:S03]  /*06a0*/  FFMA R29, R12, R29, R11 ;  /* 0x0000001d0c1d7223 */ /* 0x001fc6000000000b */
[----:B------:R-:W0:Y:S01]  /*06b0*/  LDS.128 R8, [R5+0x70] ;  /* 0x0000700005087984 */ /* 0x000e220000000c00 */
[----:B------:R-:W-:-:S03]  /*06c0*/  FFMA R22, R22, R13, R29 ;  /* 0x0000000d16167223 */ /* 0x000fc6000000001d */
[----:B------:R-:W3:Y:S04]  /*06d0*/  LDS R29, [R3+0xe80] ;  /* 0x000e8000031d7984 */ /* 0x000ee80000000800 */
[----:B------:R-:W4:Y:S04]  /*06e0*/  LDS R13, [R3+0xf00] ;  /* 0x000f0000030d7984 */ /* 0x000f280000000800 */
[----:B------:R-:W5:Y:S01]  /*06f0*/  LDS R12, [R3+0xf80] ;  /* 0x000f8000030c7984 */ /* 0x000f620000000800 */
[----:B--2---:R-:W-:Y:S01]  /*0700*/  FFMA R25, R25, R14, R22 ;  /* 0x0000000e19197223 */ /* 0x004fe20000000016 */
[----:B------:R-:W-:-:S03]  /*0710*/  IADD3 R16, PT, PT, R16, 0x1, RZ ;  /* 0x0000000110107810 */ /* 0x000fc60007ffe0ff */
[----:B-1----:R-:W-:Y:S01]  /*0720*/  FFMA R15, R20, R15, R25 ;  /* 0x0000000f140f7223 */ /* 0x002fe20000000019 */
[----:B------:R-:W-:Y:S01]  /*0730*/  BAR.SYNC.DEFER_BLOCKING 0x0 ;  /* 0x0000000000007b1d */ /* 0x000fe20000010000 */
[----:B------:R-:W-:Y:S02]  /*0740*/  ISETP.NE.AND P0, PT, R16, RZ, PT ;  /* 0x000000ff1000720c */ /* 0x000fe40003f05270 */
[----:B------:R-:W-:Y:S02]  /*0750*/  IADD3 R19, PT, PT, R19, 0x20, RZ ;  /* 0x0000002013137810 */ /* 0x000fe40007ffe0ff */
[----:B------:R-:W-:Y:S02]  /*0760*/  IADD3 R21, PT, PT, R21, 0x20, RZ ;  /* 0x0000002015157810 */ /* 0x000fe40007ffe0ff */
[----:B------:R-:W-:Y:S02]  /*0770*/  IADD3 R7, PT, PT, R7, 0x20, RZ ;  /* 0x0000002007077810 */ /* 0x000fe40007ffe0ff */
[----:B------:R-:W-:Y:S01]  /*0780*/  LEA R17, R6, R17, 0x5 ;  /* 0x0000001106117211 */ /* 0x000fe200078e28ff */
[----:B0-----:R-:W-:-:S04]  /*0790*/  FFMA R8, R8, R27, R15 ;  /* 0x0000001b08087223 */ /* 0x001fc8000000000f */
[----:B---3--:R-:W-:-:S04]  /*07a0*/  FFMA R8, R29, R9, R8 ;  /* 0x000000091d087223 */ /* 0x008fc80000000008 */
[----:B----4-:R-:W-:-:S04]  /*07b0*/  FFMA R13, R13, R10, R8 ;  /* 0x0000000a0d0d7223 */ /* 0x010fc80000000008 */
[----:B-----5:R-:W-:Y:S01]  /*07c0*/  FFMA R25, R12, R11, R13 ;  /* 0x0000000b0c197223 */ /* 0x020fe2000000000d */
[----:B------:R-:W-:Y:S06]  /*07d0*/  @P0 BRA `(.L_x_1) ;  /* 0xfffffff800800947 */ /* 0x000fec000383ffff */
.L_x_0:
[----:B------:R-:W-:-:S04]  /*07e0*/  VIMNMX R3, PT, PT, R18, R23, !PT ;  /* 0x0000001712037248 */ /* 0x000fc80007fe0100 */
[----:B------:R-:W-:-:S13]  /*07f0*/  ISETP.GE.AND P0, PT, R3, R6, PT ;  /* 0x000000060300720c */ /* 0x000fda0003f06270 */
[----:B------:R-:W-:Y:S05]  /*0800*/  @P0 EXIT ;  /* 0x000000000000094d */ /* 0x000fea0003800000 */
[----:B------:R-:W0:Y:S01]  /*0810*/  LDC.64 R2, c[0x0][0x390] ;  /* 0x0000e400ff027b82 */ /* 0x000e220000000a00 */
[----:B------:R-:W-:-:S04]  /*0820*/  IMAD R23, R18, R6, R23 ;  /* 0x0000000612177224 */ /* 0x000fc800078e0217 */
[----:B0-----:R-:W-:-:S05]  /*0830*/  IMAD.WIDE.U32 R2, R23, 0x4, R2 ;  /* 0x0000000417027825 */ /* 0x001fca00078e0002 */
[----:B------:R-:W-:Y:S01]  /*0840*/  STG.E desc[UR8][R2.64], R25 ;  /* 0x0000001902007986 */ /* 0x000fe2000c101908 */
[----:B------:R-:W-:Y:S05]  /*0850*/  EXIT ;  /* 0x000000000000794d */ /* 0x000fea0003800000 */
.L_x_2:
[----:B------:R-:W-:-:S00]  /*0860*/  BRA `(.L_x_2) ;  /* 0xfffffffc00fc7947 */ /* 0x000fc0000383ffff */
[----:B------:R-:W-:-:S00]  /*0870*/  NOP ;  /* 0x0000000000007918 */ /* 0x000fc00000000000 */
        /* <DEDUP_REMOVED lines=8> */
.L_x_11:


//--------------------- .text._Z14MatrixMulTiledILi16EEvPKfS1_Pfi --------------------------
	.section	.text._Z14MatrixMulTiledILi16EEvPKfS1_Pfi,"ax",@progbits
	.align	128
        .global         _Z14MatrixMulTiledILi16EEvPKfS1_Pfi
        .type           _Z14MatrixMulTiledILi16EEvPKfS1_Pfi,@function
        .size           _Z14MatrixMulTiledILi16EEvPKfS1_Pfi,(.L_x_12 - _Z14MatrixMulTiledILi16EEvPKfS1_Pfi)
        .other          _Z14MatrixMulTiledILi16EEvPKfS1_Pfi,@"STO_CUDA_ENTRY STV_DEFAULT"
_Z14MatrixMulTiledILi16EEvPKfS1_Pfi:
.text._Z14MatrixMulTiledILi16EEvPKfS1_Pfi:
        /* <DEDUP_REMOVED lines=15> */
[C---:B------:R-:W-:Y:S01]  /*00f0*/  ISETP.GE.U32.AND P0, PT, R0.reuse, 0x11, PT ;  /* 0x000000110000780c */ /* 0x040fe20003f06070 */
[----:B------:R-:W-:Y:S01]  /*0100*/  UIADD3 UR5, UPT, UPT, UR4, 0x400, URZ ;  /* 0x0000040004057890 */ /* 0x000fe2000fffe0ff */
[----:B------:R-:W-:Y:S01]  /*0110*/  IADD3 R23, PT, PT, R0, 0xf, RZ ;  /* 0x0000000f00177810 */ /* 0x000fe20007ffe0ff */
[----:B------:R-:W-:Y:S01]  /*0120*/  IMAD R18, R3, R0, RZ ;  /* 0x0000000003127224 */ /* 0x000fe200078e02ff */
[----:B------:R-:W-:Y:S02]  /*0130*/  MOV R25, RZ ;  /* 0x000000ff00197202 */ /* 0x000fe40000000f00 */
[----:B------:R-:W-:Y:S01]  /*0140*/  MOV R6, RZ ;  /* 0x000000ff00067202 */ /* 0x000fe20000000f00 */
[----:B0-----:R-:W-:Y:S02]  /*0150*/  ULEA UR4, UR6, UR4, 0x18 ;  /* 0x0000000406047291 */ /* 0x001fe4000f8ec0ff */
[----:B------:R-:W-:-:S04]  /*0160*/  ULEA UR5, UR6, UR5, 0x18 ;  /* 0x0000000506057291 */ /* 0x000fc8000f8ec0ff */
[----:B------:R-:W-:Y:S02]  /*0170*/  LEA R4, R7, UR4, 0x6 ;  /* 0x0000000407047c11 */ /* 0x000fe4000f8e30ff */
[C---:B------:R-:W-:Y:S02]  /*0180*/  LEA R2, R13.reuse, UR5, 0x2 ;  /* 0x000000050d027c11 */ /* 0x040fe4000f8e10ff */
[----:B------:R-:W-:Y:S02]  /*0190*/  LEA R22, R13, R4, 0x2 ;  /* 0x000000040d167211 */ /* 0x000fe400078e10ff */
[----:B------:R-:W-:Y:S01]  /*01a0*/  LEA R20, R7, R2, 0x6 ;  /* 0x0000000207147211 */ /* 0x000fe200078e30ff */
[----:B------:R-:W-:Y:S06]  /*01b0*/  @!P0 BRA `(.L_x_4) ;  /* 0x0000000800108947 */ /* 0x000fec0003800000 */
[----:B------:R-:W0:Y:S01]  /*01c0*/  LDC R6, c[0x0][0x398] ;  /* 0x0000e600ff067b82 */ /* 0x000e220000000800 */
[C---:B------:R-:W-:Y:S01]  /*01d0*/  IADD3 R8, PT, PT, R7.reuse, 0x10, RZ ;  /* 0x0000001007087810 */ /* 0x040fe20007ffe0ff */
[-CC-:B------:R-:W-:Y:S01]  /*01e0*/  IMAD R19, R7, R0.reuse, R13.reuse ;  /* 0x0000000007137224 */ /* 0x180fe200078e020d */
[-C--:B------:R-:W-:Y:S01]  /*01f0*/  ISETP.GE.U32.AND P1, PT, R3, R0.reuse, PT ;  /* 0x000000000300720c */ /* 0x080fe20003f26070 */
[----:B------:R-:W-:Y:S01]  /*0200*/  HFMA2 R12, -RZ, RZ, 0, 9.5367431640625e-07 ;  /* 0x00000010ff0c7431 */ /* 0x000fe200000001ff */
[----:B------:R-:W-:Y:S01]  /*0210*/  IADD3 R14, PT, PT, R18, R13, RZ ;  /* 0x0000000d120e7210 */ /* 0x000fe20007ffe0ff */
[----:B------:R-:W-:Y:S01]  /*0220*/  IMAD R8, R8, R0, R13 ;  /* 0x0000000008087224 */ /* 0x000fe200078e020d */
[----:B------:R-:W-:Y:S02]  /*0230*/  SHF.R.U32.HI R0, RZ, 0x4, R23 ;  /* 0x00000004ff007819 */ /* 0x000fe40000011617 */
[----:B------:R-:W-:Y:S02]  /*0240*/  LEA R19, R10, R19, 0x4 ;  /* 0x000000130a137211 */ /* 0x000fe400078e20ff */
[----:B------:R-:W-:-:S02]  /*0250*/  LOP3.LUT R0, R0, 0x7fffffe, RZ, 0xc0, !PT ;  /* 0x07fffffe00007812 */ /* 0x000fc400078ec0ff */
[----:B------:R-:W-:Y:S02]  /*0260*/  LEA R21, R10, R8, 0x4 ;  /* 0x000000080a157211 */ /* 0x000fe400078e20ff */
[----:B------:R-:W-:Y:S02]  /*0270*/  MOV R25, RZ ;  /* 0x000000ff00197202 */ /* 0x000fe40000000f00 */
[----:B------:R-:W-:Y:S02]  /*0280*/  MOV R17, R13 ;  /* 0x0000000d00117202 */ /* 0x000fe40000000f00 */
[----:B------:R-:W-:Y:S02]  /*0290*/  MOV R15, R7 ;  /* 0x00000007000f7202 */ /* 0x000fe40000000f00 */
[----:B------:R-:W-:-:S07]  /*02a0*/  IADD3 R16, PT, PT, -R0, RZ, RZ ;  /* 0x000000ff00107210 */ /* 0x000fce0007ffe1ff */
.L_x_5:
[----:B0-----:R-:W-:Y:S02]  /*02b0*/  MOV R0, R6 ;  /* 0x0000000600007202 */ /* 0x001fe40000000f00 */
[----:B------:R-:W-:Y:S02]  /*02c0*/  MOV R24, RZ ;  /* 0x000000ff00187202 */ /* 0x000fe40000000f00 */
[-C--:B------:R-:W-:Y:S02]  /*02d0*/  ISETP.GE.U32.AND P0, PT, R5, R0.reuse, PT ;  /* 0x000000000500720c */ /* 0x080fe40003f06070 */
[-C--:B------:R-:W-:Y:S02]  /*02e0*/  ISETP.GE.OR P2, PT, R17, R0.reuse, P1 ;  /* 0x000000001100720c */ /* 0x080fe40000f46670 */
[----:B------:R-:W-:-:S11]  /*02f0*/  ISETP.GE.OR P3, PT, R15, R0, P0 ;  /* 0x000000000f00720c */ /* 0x000fd60000766670 */
[----:B------:R-:W0:Y:S08]  /*0300*/  @!P2 LDC.64 R10, c[0x0][0x380] ;  /* 0x0000e000ff0aab82 */ /* 0x000e300000000a00 */
[----:B------:R-:W1:Y:S01]  /*0310*/  @!P3 LDC.64 R8, c[0x0][0x388] ;  /* 0x0000e200ff08bb82 */ /* 0x000e620000000a00 */
[----:B0-----:R-:W-:-:S05]  /*0320*/  @!P2 IMAD.WIDE.U32 R26, R14, 0x4, R10 ;  /* 0x000000040e1aa825 */ /* 0x001fca00078e000a */
[----:B------:R-:W2:Y:S01]  /*0330*/  @!P2 LDG.E.CONSTANT R24, desc[UR8][R26.64] ;  /* 0x000000081a18a981 */ /* 0x000ea2000c1e9900 */
[----:B-1----:R-:W-:Y:S01]  /*0340*/  @!P3 IMAD.WIDE.U32 R28, R19, 0x4, R8 ;  /* 0x00000004131cb825 */ /* 0x002fe200078e0008 */
[----:B------:R-:W-:-:S06]  /*0350*/  MOV R9, RZ ;  /* 0x000000ff00097202 */ /* 0x000fcc0000000f00 */
[----:B------:R-:W3:Y:S04]  /*0360*/  @!P3 LDG.E.CONSTANT R9, desc[UR8][R28.64] ;  /* 0x000000081c09b981 */ /* 0x000ee8000c1e9900 */
[----:B--2---:R-:W-:Y:S04]  /*0370*/  STS [R22], R24 ;  /* 0x0000001816007388 */ /* 0x004fe80000000800 */
[----:B---3--:R-:W-:Y:S01]  /*0380*/  STS [R20], R9 ;  /* 0x0000000914007388 */ /* 0x008fe20000000800 */
[----:B------:R-:W-:Y:S06]  /*0390*/  BAR.SYNC.DEFER_BLOCKING 0x0 ;  /* 0x0000000000007b1d */ /* 0x000fec0000010000 */
[----:B------:R-:W-:Y:S04]  /*03a0*/  LDS R26, [R2] ;  /* 0x00000000021a7984 */ /* 0x000fe80000000800 */
[----:B------:R-:W0:Y:S04]  /*03b0*/  LDS.128 R8, [R4] ;  /* 0x0000000004087984 */ /* 0x000e280000000c00 */
[----:B------:R-:W1:Y:S04]  /*03c0*/  LDS R27, [R2+0x40] ;  /* 0x00004000021b7984 */ /* 0x000e680000000800 */
[----:B------:R-:W-:Y:S04]  /*03d0*/  LDS R29, [R2+0xc0] ;  /* 0x0000c000021d7984 */ /* 0x000fe80000000800 */
[----:B------:R-:W-:Y:S01]  /*03e0*/  LDS R24, [R2+0x100] ;  /* 0x0001000002187984 */ /* 0x000fe20000000800 */
[----:B0-----:R-:W-:-:S03]  /*03f0*/  FFMA R8, R8, R26, R25 ;  /* 0x0000001a08087223 */ /* 0x001fc60000000019 */
[----:B------:R-:W0:Y:S01]  /*0400*/  LDS R25, [R2+0x80] ;  /* 0x0000800002197984 */ /* 0x000e220000000800 */
[----:B-1----:R-:W-:-:S04]  /*0410*/  FFMA R27, R27, R9, R8 ;  /* 0x000000091b1b7223 */ /* 0x002fc80000000008 */
[----:B0-----:R-:W-:Y:S02]  /*0420*/  FFMA R10, R25, R10, R27 ;  /* 0x0000000a190a7223 */ /* 0x001fe4000000001b */
[----:B------:R-:W-:Y:S02]  /*0430*/  LDS R25, [R2+0x140] ;  /* 0x0001400002197984 */ /* 0x000fe40000000800 */
[----:B------:R-:W-:Y:S02]  /*0440*/  FFMA R29, R29, R11, R10 ;  /* 0x0000000b1d1d7223 */ /* 0x000fe4000000000a */
[----:B------:R-:W0:Y:S04]  /*0450*/  LDS.128 R8, [R4+0x10] ;  /* 0x0000100004087984 */ /* 0x000e280000000c00 */
[----:B------:R-:W-:Y:S01]  /*0460*/  LDS R27, [R2+0x1c0] ;  /* 0x0001c000021b7984 */ /* 0x000fe20000000800 */
[----:B0-----:R-:W-:-:S03]  /*0470*/  FFMA R8, R8, R24, R29 ;  /* 0x0000001808087223 */ /* 0x001fc6000000001d */
[----:B------:R-:W0:Y:S01]  /*0480*/  LDS R24, [R2+0x180] ;  /* 0x0001800002187984 */ /* 0x000e220000000800 */
[----:B------:R-:W-:-:S03]  /*0490*/  FFMA R9, R25, R9, R8 ;  /* 0x0000000919097223 */ /* 0x000fc60000000008 */
[----:B------:R-:W-:Y:S04]  /*04a0*/  LDS R25, [R2+0x240] ;  /* 0x0002400002197984 */ /* 0x000fe80000000800 */
[----:B------:R-:W-:Y:S01]  /*04b0*/  LDS R29, [R2+0x3c0] ;  /* 0x0003c000021d7984 */ /* 0x000fe20000000800 */
[----:B0-----:R-:W-:-:S03]  /*04c0*/  FFMA R10, R24, R10, R9 ;  /* 0x0000000a180a7223 */ /* 0x001fc60000000009 */
[----:B------:R-:W-:Y:S01]  /*04d0*/  LDS R24, [R2+0x200] ;  /* 0x0002000002187984 */ /* 0x000fe20000000800 */
[----:B------:R-:W-:-:S03]  /*04e0*/  FFMA R27, R27, R11, R10 ;  /* 0x0000000b1b1b7223 */ /* 0x000fc6000000000a */
[----:B------:R-:W0:Y:S02]  /*04f0*/  LDS.128 R8, [R4+0x20] ;  /* 0x0000200004087984 */ /* 0x000e240000000c00 */
[----:B0-----:R-:W-:Y:S02]  /*0500*/  FFMA R8, R8, R24, R27 ;  /* 0x0000001808087223 */ /* 0x001fe4000000001b */
[----:B------:R-:W0:Y:S04]  /*0510*/  LDS R24, [R2+0x280] ;  /* 0x0002800002187984 */ /* 0x000e280000000800 */
[----:B------:R-:W1:Y:S01]  /*0520*/  LDS R27, [R2+0x2c0] ;  /* 0x0002c000021b7984 */ /* 0x000e620000000800 */
[----:B------:R-:W-:-:S03]  /*0530*/  FFMA R9, R25, R9, R8 ;  /* 0x0000000919097223 */ /* 0x000fc60000000008 */
[----:B------:R-:W-:Y:S01]  /*0540*/  LDS R25, [R2+0x340] ;  /* 0x0003400002197984 */ /* 0x000fe20000000800 */
[----:B0-----:R-:W-:-:S03]  /*0550*/  FFMA R10, R24, R10, R9 ;  /* 0x0000000a180a7223 */ /* 0x001fc60000000009 */
[----:B------:R-:W-:Y:S01]  /*0560*/  LDS R24, [R2+0x300] ;  /* 0x0003000002187984 */ /* 0x000fe20000000800 */
[----:B-1----:R-:W-:-:S03]  /*0570*/  FFMA R27, R27, R11, R10 ;  /* 0x0000000b1b1b7223 */ /* 0x002fc6000000000a */
[----:B------:R-:W0:Y:S02]  /*0580*/  LDS.128 R8, [R4+0x30] ;  /* 0x0000300004087984 */ /* 0x000e240000000c00 */
[----:B0-----:R-:W-:Y:S02]  /*0590*/  FFMA R8, R8, R24, R27 ;  /* 0x0000001808087223 */ /* 0x001fe4000000001b */
[----:B------:R-:W0:Y:S01]  /*05a0*/  LDS R24, [R2+0x380] ;  /* 0x0003800002187984 */ /* 0x000e220000000800 */
[----:B------:R-:W-:Y:S01]  /*05b0*/  IADD3 R27, PT, PT, R17, 0x10, RZ ;  /* 0x00000010111b7810 */ /* 0x000fe20007ffe0ff */
[----:B------:R-:W-:Y:S03]  /*05c0*/  BAR.SYNC.DEFER_BLOCKING 0x0 ;  /* 0x0000000000007b1d */ /* 0x000fe60000010000 */
[----:B------:R-:W-:Y:S01]  /*05d0*/  ISETP.GE.OR P2, PT, R27, R0, P1 ;  /* 0x000000001b00720c */ /* 0x000fe20000f46670 */
[----:B------:R-:W-:-:S12]  /*05e0*/  FFMA R25, R25, R9, R8 ;  /* 0x0000000919197223 */ /* 0x000fd80000000008 */
[----:B------:R-:W1:Y:S01]  /*05f0*/  @!P2 LDC.64 R8, c[0x0][0x380] ;  /* 0x0000e000ff08ab82 */ /* 0x000e620000000a00 */
[----:B0-----:R-:W-:Y:S01]  /*0600*/  FFMA R10, R24, R10, R25 ;  /* 0x0000000a180a7223 */ /* 0x001fe20000000019 */
[----:B------:R-:W-:Y:S02]  /*0610*/  IADD3 R25, PT, PT, R15, 0x10, RZ ;  /* 0x000000100f197810 */ /* 0x000fe40007ffe0ff */
[----:B------:R-:W-:Y:S02]  /*0620*/  @!P2 IADD3 R24, PT, PT, R12, -0x10, RZ ;  /* 0xfffffff00c18a810 */ /* 0x000fe40007ffe0ff */
[----:B------:R-:W-:Y:S02]  /*0630*/  ISETP.GE.OR P0, PT, R25, R0, P0 ;  /* 0x000000001900720c */ /* 0x000fe40000706670 */
[----:B------:R-:W-:-:S04]  /*0640*/  @!P2 IADD3 R24, P3, P4, R18, R24, R13 ;  /* 0x000000181218a210 */ /* 0x000fc80007c7e00d */
[----:B------:R-:W-:Y:S02]  /*0650*/  @!P2 IADD3.X R25, PT, PT, RZ, RZ, RZ, P3, P4 ;  /* 0x000000ffff19a210 */ /* 0x000fe40001fe84ff */
[----:B-1----:R-:W-:-:S04]  /*0660*/  @!P2 LEA R8, P5, R24, R8, 0x2 ;  /* 0x000000081808a211 */ /* 0x002fc800078a10ff */
[----:B------:R-:W-:Y:S02]  /*0670*/  @!P2 LEA.HI.X R9, R24, R9, R25, 0x2, P5 ;  /* 0x000000091809a211 */ /* 0x000fe400028f1419 */
[----:B------:R-:W0:Y:S01]  /*0680*/  @!P0 LDC.64 R24, c[0x0][0x388] ;  /* 0x0000e200ff188b82 */ /* 0x000e220000000a00 */
[----:B------:R-:W-:-:S06]  /*0690*/  CS2R R26, SRZ ;  /* 0x00000000001a7805 */ /* 0x000fcc000001ff00 */
[----:B------:R-:W2:Y:S01]  /*06a0*/  @!P2 LDG.E.CONSTANT R27, desc[UR8][R8.64+0x40] ;  /* 0x00004008081ba981 */ /* 0x000ea2000c1e9900 */
[----:B0-----:R-:W-:-:S05]  /*06b0*/  @!P0 IMAD.WIDE.U32 R24, R21, 0x4, R24 ;  /* 0x0000000415188825 */ /* 0x001fca00078e0018 */
[----:B------:R0:W3:Y:S02]  /*06c0*/  @!P0 LDG.E.CONSTANT R26, desc[UR8][R24.64] ;  /* 0x00000008181a8981 */ /* 0x0000e4000c1e9900 */
[----:B0-----:R-:W-:Y:S02]  /*06d0*/  FFMA R25, R29, R11, R10 ;  /* 0x0000000b1d197223 */ /* 0x001fe4000000000a */
[----:B--2---:R-:W-:Y:S04]  /*06e0*/  STS [R22], R27 ;  /* 0x0000001b16007388 */ /* 0x004fe80000000800 */
[----:B---3--:R-:W-:Y:S01]  /*06f0*/  STS [R20], R26 ;  /* 0x0000001a14007388 */ /* 0x008fe20000000800 */
[----:B------:R-:W-:Y:S06]  /*0700*/  BAR.SYNC.DEFER_BLOCKING 0x0 ;  /* 0x0000000000007b1d */ /* 0x000fec0000010000 */
[----:B------:R-:W-:Y:S04]  /*0710*/  LDS R28, [R2] ;  /* 0x00000000021c7984 */ /* 0x000fe80000000800 */
[----:B------:R-:W0:Y:S04]  /*0720*/  LDS.128 R8, [R4] ;  /* 0x0000000004087984 */ /* 0x000e280000000c00 */
[----:B------:R-:W1:Y:S04]  /*0730*/  LDS R29, [R2+0x40] ;  /* 0x00004000021d7984 */ /* 0x000e680000000800 */
[----:B------:R-:W2:Y:S04]  /*0740*/  LDS R24, [R2+0x80] ;  /* 0x0000800002187984 */ /* 0x000ea80000000800 */
[----:B------:R-:W-:Y:S01]  /*0750*/  LDS R27, [R2+0x140] ;  /* 0x00014000021b7984 */ /* 0x000fe20000000800 */
[----:B0-----:R-:W-:-:S03]  /*0760*/  FFMA R8, R8, R28, R25 ;  /* 0x0000001c08087223 */ /* 0x001fc60000000019 */
[----:B------:R-:W0:Y:S01]  /*0770*/  LDS R25, [R2+0xc0] ;  /* 0x0000c00002197984 */ /* 0x000e220000000800 */
[----:B-1----:R-:W-:-:S04]  /*0780*/  FFMA R9, R29, R9, R8 ;  /* 0x000000091d097223 */ /* 0x002fc80000000008 */
[----:B--2---:R-:W-:Y:S02]  /*0790*/  FFMA R10, R24, R10, R9 ;  /* 0x0000000a180a7223 */ /* 0x004fe40000000009 */
[----:B------:R-:W-:Y:S02]  /*07a0*/  LDS R24, [R2+0x100] ;  /* 0x0001000002187984 */ /* 0x000fe40000000800 */
[----:B0-----:R-:W-:Y:S02]  /*07b0*/  FFMA R25, R25, R11, R10 ;  /* 0x0000000b19197223 */ /* 0x001fe4000000000a */
        /* <DEDUP_REMOVED lines=18> */
[----:B------:R-:W0:Y:S01]  /*08e0*/  LDS.128 R8, [R4+0x30] ;  /* 0x0000300004087984 */ /* 0x000e220000000c00 */
[----:B------:R-:W-:-:S04]  /*08f0*/  IADD3 R16, PT, PT, R16, 0x2, RZ ;  /* 0x0000000210107810 */ /* 0x000fc80007ffe0ff */
[----:B------:R-:W-:Y:S01]  /*0900*/  ISETP.NE.AND P0, PT, R16, RZ, PT ;  /* 0x000000ff1000720c */ /* 0x000fe20003f05270 */
[----:B0-----:R-:W-:Y:S02]  /*0910*/  FFMA R8, R8, R24, R25 ;  /* 0x0000001808087223 */ /* 0x001fe40000000019 */
[----:B------:R-:W0:Y:S04]  /*0920*/  LDS R24, [R2+0x380] ;  /* 0x0003800002187984 */ /* 0x000e280000000800 */
[----:B------:R-:W1:Y:S01]  /*0930*/  LDS R25, [R2+0x3c0] ;  /* 0x0003c00002197984 */ /* 0x000e620000000800 */
[----:B------:R-:W-:Y:S01]  /*0940*/  FFMA R9, R27, R9, R8 ;  /* 0x000000091b097223 */ /* 0x000fe20000000008 */
[----:B------:R-:W-:Y:S02]  /*0950*/  IADD3 R17, PT, PT, R17, 0x20, RZ ;  /* 0x0000002011117810 */ /* 0x000fe40007ffe0ff */
[----:B------:R-:W-:-:S02]  /*0960*/  IADD3 R12, PT, PT, R12, 0x20, RZ ;  /* 0x000000200c0c7810 */ /* 0x000fc40007ffe0ff */
[----:B------:R-:W-:Y:S02]  /*0970*/  IADD3 R15, PT, PT, R15, 0x20, RZ ;  /* 0x000000200f0f7810 */ /* 0x000fe40007ffe0ff */
[----:B------:R-:W-:Y:S02]  /*0980*/  IADD3 R14, PT, PT, R14, 0x20, RZ ;  /* 0x000000200e0e7810 */ /* 0x000fe40007ffe0ff */
[C---:B------:R-:W-:Y:S02]  /*0990*/  LEA R19, R0.reuse, R19, 0x5 ;  /* 0x0000001300137211 */ /* 0x040fe400078e28ff */
[----:B------:R-:W-:Y:S01]  /*09a0*/  LEA R21, R0, R21, 0x5 ;  /* 0x0000001500157211 */ /* 0x000fe200078e28ff */
[----:B0-----:R-:W-:-:S04]  /*09b0*/  FFMA R10, R24, R10, R9 ;  /* 0x0000000a180a7223 */ /* 0x001fc80000000009 */
[----:B-1----:R-:W-:Y:S01]  /*09c0*/  FFMA R25, R25, R11, R10 ;  /* 0x0000000b19197223 */ /* 0x002fe2000000000a */
[----:B------:R-:W-:Y:S06]  /*09d0*/  BAR.SYNC.DEFER_BLOCKING 0x0 ;  /* 0x0000000000007b1d */ /* 0x000fec0000010000 */
[----:B------:R-:W-:Y:S05]  /*09e0*/  @P0 BRA `(.L_x_5) ;  /* 0xfffffff800300947 */ /* 0x000fea000383ffff */
[----:B------:R-:W-:-:S07]  /*09f0*/  LOP3.LUT R6, R23, 0x7fffffe0, RZ, 0xc0, !PT ;  /* 0x7fffffe017067812 */ /* 0x000fce00078ec0ff */
.L_x_4:
[----:B------:R-:W-:-:S13]  /*0a00*/  LOP3.LUT P0, RZ, R23, 0x10, RZ, 0xc0, !PT ;  /* 0x0000001017ff7812 */ /* 0x000fda000780c0ff */
[----:B------:R-:W-:Y:S05]  /*0a10*/  @!P0 BRA `(.L_x_3) ;  /* 0x0000000000e08947 */ /* 0x000fea0003800000 */
[-C--:B------:R-:W-:Y:S01]  /*0a20*/  IADD3 R11, PT, PT, R13, R6.reuse, RZ ;  /* 0x000000060d0b7210 */ /* 0x080fe20007ffe0ff */
[----:B------:R-:W-:Y:S01]  /*0a30*/  HFMA2 R21, -RZ, RZ, 0, 0 ;  /* 0x00000000ff157431 */ /* 0x000fe200000001ff */
[----:B------:R-:W-:Y:S02]  /*0a40*/  IADD3 R13, PT, PT, R7, R6, RZ ;  /* 0x00000006070d7210 */ /* 0x000fe40007ffe0ff */
[-C--:B------:R-:W-:Y:S02]  /*0a50*/  ISETP.GE.AND P0, PT, R11, R0.reuse, PT ;  /* 0x000000000b00720c */ /* 0x080fe40003f06270 */
[-C--:B------:R-:W-:Y:S02]  /*0a60*/  ISETP.GE.AND P1, PT, R13, R0.reuse, PT ;  /* 0x000000000d00720c */ /* 0x080fe40003f26270 */
[-C--:B------:R-:W-:Y:S02]  /*0a70*/  ISETP.GE.U32.OR P0, PT, R3, R0.reuse, P0 ;  /* 0x000000000300720c */ /* 0x080fe40000706470 */
[----:B------:R-:W-:-:S02]  /*0a80*/  ISETP.GE.U32.OR P1, PT, R5, R0, P1 ;  /* 0x000000000500720c */ /* 0x000fc40000f26470 */
[----:B------:R-:W-:-:S09]  /*0a90*/  MOV R23, RZ ;  /* 0x000000ff00177202 */ /* 0x000fd20000000f00 */
[----:B------:R-:W0:Y:S01]  /*0aa0*/  @!P0 LDC.64 R8, c[0x0][0x380] ;  /* 0x0000e000ff088b82 */ /* 0x000e220000000a00 */
[----:B------:R-:W-:Y:S01]  /*0ab0*/  @!P0 IADD3 R11, PT, PT, R18, R11, RZ ;  /* 0x0000000b120b8210 */ /* 0x000fe20007ffe0ff */
[----:B------:R-:W-:-:S06]  /*0ac0*/  @!P1 IMAD R13, R13, R0, R5 ;  /* 0x000000000d0d9224 */ /* 0x000fcc00078e0205 */
        /* <DEDUP_REMOVED lines=13> */
[----:B------:R-:W-:Y:S04]  /*0ba0*/  LDS R7, [R2+0x100] ;  /* 0x0001000002077984 */ /* 0x000fe80000000800 */
[----:B------:R-:W4:Y:S04]  /*0bb0*/  LDS.128 R12, [R4+0x10] ;  /* 0x00001000040c7984 */ /* 0x000f280000000c00 */
[----:B------:R-:W5:Y:S04]  /*0bc0*/  LDS R6, [R2+0x140] ;  /* 0x0001400002067984 */ /* 0x000f680000000800 */
[----:B------:R-:W5:Y:S04]  /*0bd0*/  LDS R21, [R2+0x180] ;  /* 0x0001800002157984 */ /* 0x000f680000000800 */
[----:B------:R-:W5:Y:S04]  /*0be0*/  LDS R20, [R2+0x1c0] ;  /* 0x0001c00002147984 */ /* 0x000f680000000800 */
[----:B------:R-:W-:Y:S04]  /*0bf0*/  LDS R23, [R2+0x200] ;  /* 0x0002000002177984 */ /* 0x000fe80000000800 */
[----:B------:R-:W5:Y:S01]  /*0c00*/  LDS.128 R8, [R4+0x20] ;  /* 0x0000200004087984 */ /* 0x000f620000000c00 */
[----:B0-----:R-:W-:-:S03]  /*0c10*/  FFMA R16, R16, R24, R25 ;  /* 0x0000001810107223 */ /* 0x001fc60000000019 */
[----:B------:R-:W0:Y:S01]  /*0c20*/  LDS R22, [R2+0x240] ;  /* 0x0002400002167984 */ /* 0x000e220000000800 */
[----:B-1----:R-:W-:-:S03]  /*0c30*/  FFMA R16, R29, R17, R16 ;  /* 0x000000111d107223 */ /* 0x002fc60000000010 */
[----:B------:R-:W1:Y:S01]  /*0c40*/  LDS R25, [R2+0x280] ;  /* 0x0002800002197984 */ /* 0x000e620000000800 */
[----:B--2---:R-:W-:-:S03]  /*0c50*/  FFMA R27, R27, R18, R16 ;  /* 0x000000121b1b7223 */ /* 0x004fc60000000010 */
[----:B------:R-:W2:Y:S01]  /*0c60*/  LDS R24, [R2+0x2c0] ;  /* 0x0002c00002187984 */ /* 0x000ea20000000800 */
[----:B---3--:R-:W-:-:S03]  /*0c70*/  FFMA R29, R26, R19, R27 ;  /* 0x000000131a1d7223 */ /* 0x008fc6000000001b */
[----:B------:R-:W-:Y:S04]  /*0c80*/  LDS R27, [R2+0x300] ;  /* 0x00030000021b7984 */ /* 0x000fe80000000800 */
[----:B------:R-:W3:Y:S01]  /*0c90*/  LDS.128 R16, [R4+0x30] ;  /* 0x0000300004107984 */ /* 0x000ee20000000c00 */
[----:B----4-:R-:W-:-:S03]  /*0ca0*/  FFMA R7, R12, R7, R29 ;  /* 0x000000070c077223 */ /* 0x010fc6000000001d */
[----:B------:R-:W4:Y:S01]  /*0cb0*/  LDS R12, [R2+0x340] ;  /* 0x00034000020c7984 */ /* 0x000f220000000800 */
[----:B-----5:R-:W-:-:S03]  /*0cc0*/  FFMA R26, R6, R13, R7 ;  /* 0x0000000d061a7223 */ /* 0x020fc60000000007 */
[----:B------:R-:W5:Y:S04]  /*0cd0*/  LDS R7, [R2+0x380] ;  /* 0x0003800002077984 */ /* 0x000f680000000800 */
[----:B------:R-:W5:Y:S01]  /*0ce0*/  LDS R6, [R2+0x3c0] ;  /* 0x0003c00002067984 */ /* 0x000f620000000800 */
[----:B------:R-:W-:-:S04]  /*0cf0*/  FFMA R21, R21, R14, R26 ;  /* 0x0000000e15157223 */ /* 0x000fc8000000001a */
[----:B------:R-:W-:-:S04]  /*0d00*/  FFMA R15, R20, R15, R21 ;  /* 0x0000000f140f7223 */ /* 0x000fc80000000015 */
[----:B------:R-:W-:-:S04]  /*0d10*/  FFMA R15, R8, R23, R15 ;  /* 0x00000017080f7223 */ /* 0x000fc8000000000f */
[----:B0-----:R-:W-:-:S04]  /*0d20*/  FFMA R22, R22, R9, R15 ;  /* 0x0000000916167223 */ /* 0x001fc8000000000f */
[----:B-1----:R-:W-:-:S04]  /*0d30*/  FFMA R25, R25, R10, R22 ;  /* 0x0000000a19197223 */ /* 0x002fc80000000016 */
[----:B--2---:R-:W-:-:S04]  /*0d40*/  FFMA R11, R24, R11, R25 ;  /* 0x0000000b180b7223 */ /* 0x004fc80000000019 */
[----:B---3--:R-:W-:-:S04]  /*0d50*/  FFMA R11, R16, R27, R11 ;  /* 0x0000001b100b7223 */ /* 0x008fc8000000000b */
[----:B----4-:R-:W-:-:S04]  /*0d60*/  FFMA R12, R12, R17, R11 ;  /* 0x000000110c0c7223 */ /* 0x010fc8000000000b */
[----:B-----5:R-:W-:-:S04]  /*0d70*/  FFMA R7, R7, R18, R12 ;  /* 0x0000001207077223 */ /* 0x020fc8000000000c */
[----:B------:R-:W-:Y:S01]  /*0d80*/  FFMA R25, R6, R19, R7 ;  /* 0x0000001306197223 */ /* 0x000fe20000000007 */
[----:B------:R-:W-:Y:S06]  /*0d90*/  BAR.SYNC.DEFER_BLOCKING 0x0 ;  /* 0x0000000000007b1d */ /* 0x000fec0000010000 */
.L_x_3:
        /* <DEDUP_REMOVED lines=8> */
.L_x_6:
        /* <DEDUP_REMOVED lines=14> */
.L_x_12:


//--------------------- .text._Z14MatrixMulTiledILi8EEvPKfS1_Pfi --------------------------
	.section	.text._Z14MatrixMulTiledILi8EEvPKfS1_Pfi,"ax",@progbits
	.align	128
        .global         _Z14MatrixMulTiledILi8EEvPKfS1_Pfi
        .type           _Z14MatrixMulTiledILi8EEvPKfS1_Pfi,@function
        .size           _Z14MatrixMulTiledILi8EEvPKfS1_Pfi,(.L_x_13 - _Z14MatrixMulTiledILi8EEvPKfS1_Pfi)
        .other          _Z14MatrixMulTiledILi8EEvPKfS1_Pfi,@"STO_CUDA_ENTRY STV_DEFAULT"
_Z14MatrixMulTiledILi8EEvPKfS1_Pfi:
.text._Z14MatrixMulTiledILi8EEvPKfS1_Pfi:
[----:B------:R-:W-:Y:S01]  /*0000*/  LDC R1, c[0x0][0x37c] ;  /* 0x0000df00ff017b82 */ /* 0x000fe20000000800 */
[----:B------:R-:W0:Y:S01]  /*0010*/  LDCU UR4, c[0x0][0x398] ;  /* 0x00007300ff0477ac */ /* 0x000e220008000800 */
[----:B------:R-:W1:Y:S01]  /*0020*/  S2R R23, SR_CTAID.Y ;  /* 0x0000000000177919 */ /* 0x000e620000002600 */
[----:B------:R-:W-:Y:S01]  /*0030*/  IMAD.MOV.U32 R25, RZ, RZ, RZ ;  /* 0x000000ffff197224 */ /* 0x000fe200078e00ff */
[----:B------:R-:W2:Y:S01]  /*0040*/  LDCU.64 UR8, c[0x0][0x358] ;  /* 0x00006b00ff0877ac */ /* 0x000ea20008000a00 */
[----:B------:R-:W1:Y:S01]  /*0050*/  S2R R0, SR_TID.Y ;  /* 0x0000000000007919 */ /* 0x000e620000002200 */
[----:B------:R-:W3:Y:S01]  /*0060*/  S2R R8, SR_CTAID.X ;  /* 0x0000000000087919 */ /* 0x000ee20000002500 */
[----:B------:R-:W3:Y:S01]  /*0070*/  S2R R3, SR_TID.X ;  /* 0x0000000000037919 */ /* 0x000ee20000002100 */
[----:B0-----:R-:W-:-:S04]  /*0080*/  MOV R2, UR4 ;  /* 0x0000000400027c02 */ /* 0x001fc80008000f00 */
[----:B------:R-:W-:Y:S02]  /*0090*/  ISETP.GE.AND P0, PT, R2, 0x1, PT ;  /* 0x000000010200780c */ /* 0x000fe40003f06270 */
[----:B-1----:R-:W-:Y:S01]  /*00a0*/  LEA R23, R23, R0, 0x3 ;  /* 0x0000000017177211 */ /* 0x002fe200078e18ff */
[----:B---3--:R-:W-:-:S10]  /*00b0*/  IMAD R21, R8, 0x8, R3 ;  /* 0x0000000808157824 */ /* 0x008fd400078e0203 */
[----:B--2---:R-:W-:Y:S05]  /*00c0*/  @!P0 BRA `(.L_x_7) ;  /* 0x00000008005c8947 */ /* 0x004fea0003800000 */
[----:B------:R-:W0:Y:S01]  /*00d0*/  S2UR UR6, SR_CgaCtaId ;  /* 0x00000000000679c3 */ /* 0x000e220000008800 */
[----:B------:R-:W-:Y:S01]  /*00e0*/  UMOV UR4, 0x400 ;  /* 0x0000040000047882 */ /* 0x000fe20000000000 */
[C---:B------:R-:W-:Y:S01]  /*00f0*/  ISETP.GE.U32.AND P0, PT, R2.reuse, 0x9, PT ;  /* 0x000000090200780c */ /* 0x040fe20003f06070 */
[----:B------:R-:W-:Y:S01]  /*0100*/  UIADD3 UR5, UPT, UPT, UR4, 0x100, URZ ;  /* 0x0000010004057890 */ /* 0x000fe2000fffe0ff */
[----:B------:R-:W-:Y:S01]  /*0110*/  HFMA2 R5, -RZ, RZ, 0, 0 ;  /* 0x00000000ff057431 */ /* 0x000fe200000001ff */
[----:B------:R-:W-:Y:S01]  /*0120*/  IADD3 R19, PT, PT, R2, 0x7, RZ ;  /* 0x0000000702137810 */ /* 0x000fe20007ffe0ff */
[----:B------:R-:W-:Y:S02]  /*0130*/  IMAD R22, R23, R2, RZ ;  /* 0x0000000217167224 */ /* 0x000fe400078e02ff */
[----:B------:R-:W-:Y:S01]  /*0140*/  IMAD.MOV.U32 R25, RZ, RZ, RZ ;  /* 0x000000ffff197224 */ /* 0x000fe200078e00ff */
[----:B0-----:R-:W-:Y:S02]  /*0150*/  ULEA UR4, UR6, UR4, 0x18 ;  /* 0x0000000406047291 */ /* 0x001fe4000f8ec0ff */
[----:B------:R-:W-:-:S04]  /*0160*/  ULEA UR5, UR6, UR5, 0x18 ;  /* 0x0000000506057291 */ /* 0x000fc8000f8ec0ff */
[----:B------:R-:W-:Y:S02]  /*0170*/  LEA R20, R0, UR4, 0x5 ;  /* 0x0000000400147c11 */ /* 0x000fe4000f8e28ff */
[----:B------:R-:W-:-:S03]  /*0180*/  LEA R17, R3, UR5, 0x2 ;  /* 0x0000000503117c11 */ /* 0x000fc6000f8e10ff */
[----:B------:R-:W-:Y:S01]  /*0190*/  IMAD R18, R3, 0x4, R20 ;  /* 0x0000000403127824 */ /* 0x000fe200078e0214 */
[----:B------:R-:W-:Y:S01]  /*01a0*/  LEA R4, R0, R17, 0x5 ;  /* 0x0000001100047211 */ /* 0x000fe200078e28ff */
[----:B------:R-:W-:Y:S06]  /*01b0*/  @!P0 BRA `(.L_x_8) ;  /* 0x0000000400808947 */ /* 0x000fec0003800000 */
[----:B------:R-:W0:Y:S01]  /*01c0*/  LDC R6, c[0x0][0x398] ;  /* 0x0000e600ff067b82 */ /* 0x000e220000000800 */
[C---:B------:R-:W-:Y:S01]  /*01d0*/  VIADD R5, R0.reuse, 0x8 ;  /* 0x0000000800057836 */ /* 0x040fe20000000000 */
[-C--:B------:R-:W-:Y:S01]  /*01e0*/  ISETP.GE.U32.AND P1, PT, R23, R2.reuse, PT ;  /* 0x000000021700720c */ /* 0x080fe20003f26070 */
[-CC-:B------:R-:W-:Y:S01]  /*01f0*/  IMAD R13, R0, R2.reuse, R3.reuse ;  /* 0x00000002000d7224 */ /* 0x180fe200078e0203 */
[----:B------:R-:W-:Y:S01]  /*0200*/  MOV R25, RZ ;  /* 0x000000ff00197202 */ /* 0x000fe20000000f00 */
[----:B------:R-:W-:Y:S01]  /*0210*/  IMAD R5, R5, R2, R3 ;  /* 0x0000000205057224 */ /* 0x000fe200078e0203 */
[----:B------:R-:W-:Y:S01]  /*0220*/  SHF.R.U32.HI R2, RZ, 0x3, R19 ;  /* 0x00000003ff027819 */ /* 0x000fe20000011613 */
[----:B------:R-:W-:Y:S01]  /*0230*/  IMAD.IADD R16, R22, 0x1, R3 ;  /* 0x0000000116107824 */ /* 0x000fe200078e0203 */
[----:B------:R-:W-:Y:S02]  /*0240*/  LEA R13, R8, R13, 0x3 ;  /* 0x0000000d080d7211 */ /* 0x000fe400078e18ff */
[----:B------:R-:W-:-:S02]  /*0250*/  LOP3.LUT R2, R2, 0xffffffe, RZ, 0xc0, !PT ;  /* 0x0ffffffe02027812 */ /* 0x000fc400078ec0ff */
[----:B------:R-:W-:Y:S01]  /*0260*/  LEA R7, R8, R5, 0x3 ;  /* 0x0000000508077211 */ /* 0x000fe200078e18ff */
[----:B------:R-:W-:Y:S01]  /*0270*/  IMAD.MOV.U32 R5, RZ, RZ, R3 ;  /* 0x000000ffff057224 */ /* 0x000fe200078e0003 */
[----:B------:R-:W-:Y:S02]  /*0280*/  MOV R14, 0x8 ;  /* 0x00000008000e7802 */ /* 0x000fe40000000f00 */
[----:B------:R-:W-:Y:S02]  /*0290*/  MOV R15, R0 ;  /* 0x00000000000f7202 */ /* 0x000fe40000000f00 */
[----:B------:R-:W-:-:S07]  /*02a0*/  IADD3 R12, PT, PT, -R2, RZ, RZ ;  /* 0x000000ff020c7210 */ /* 0x000fce0007ffe1ff */
.L_x_9:
[----:B0-----:R-:W-:Y:S01]  /*02b0*/  IMAD.MOV.U32 R2, RZ, RZ, R6 ;  /* 0x000000ffff027224 */ /* 0x001fe200078e0006 */
[----:B------:R-:W-:-:S04]  /*02c0*/  MOV R24, RZ ;  /* 0x000000ff00187202 */ /* 0x000fc80000000f00 */
[-C--:B------:R-:W-:Y:S02]  /*02d0*/  ISETP.GE.U32.AND P0, PT, R21, R2.reuse, PT ;  /* 0x000000021500720c */ /* 0x080fe40003f06070 */
[-C--:B------:R-:W-:Y:S02]  /*02e0*/  ISETP.GE.OR P2, PT, R5, R2.reuse, P1 ;  /* 0x000000020500720c */ /* 0x080fe40000f46670 */
[----:B------:R-:W-:-:S11]  /*02f0*/  ISETP.GE.OR P3, PT, R15, R2, P0 ;  /* 0x000000020f00720c */ /* 0x000fd60000766670 */
[----:B------:R-:W0:Y:S08]  /*0300*/  @!P2 LDC.64 R10, c[0x0][0x380] ;  /* 0x0000e000ff0aab82 */ /* 0x000e300000000a00 */
[----:B------:R-:W1:Y:S01]  /*0310*/  @!P3 LDC.64 R8, c[0x0][0x388] ;  /* 0x0000e200ff08bb82 */ /* 0x000e620000000a00 */
[----:B0-----:R-:W-:-:S05]  /*0320*/  @!P2 IMAD.WIDE.U32 R26, R16, 0x4, R10 ;  /* 0x00000004101aa825 */ /* 0x001fca00078e000a */
[----:B------:R-:W2:Y:S01]  /*0330*/  @!P2 LDG.E.CONSTANT R24, desc[UR8][R26.64] ;  /* 0x000000081a18a981 */ /* 0x000ea2000c1e9900 */
[----:B-1----:R-:W-:-:S04]  /*0340*/  @!P3 IMAD.WIDE.U32 R28, R13, 0x4, R8 ;  /* 0x000000040d1cb825 */ /* 0x002fc800078e0008 */
[----:B------:R-:W-:-:S06]  /*0350*/  HFMA2 R9, -RZ, RZ, 0, 0 ;  /* 0x00000000ff097431 */ /* 0x000fcc00000001ff */
        /* <DEDUP_REMOVED lines=15> */
[----:B------:R-:W0:Y:S01]  /*0450*/  LDS.128 R8, [R20+0x10] ;  /* 0x0000100014087984 */ /* 0x000e220000000c00 */
[----:B------:R-:W-:-:S05]  /*0460*/  VIADD R27, R5, 0x8 ;  /* 0x00000008051b7836 */ /* 0x000fca0000000000 */
[----:B------:R-:W-:Y:S01]  /*0470*/  ISETP.GE.OR P2, PT, R27, R2, P1 ;  /* 0x000000021b00720c */ /* 0x000fe20000f46670 */
[----:B0-----:R-:W-:Y:S02]  /*0480*/  FFMA R8, R8, R24, R29 ;  /* 0x0000001808087223 */ /* 0x001fe4000000001d */
[----:B------:R-:W0:Y:S02]  /*0490*/  LDS R24, [R17+0xc0] ;  /* 0x0000c00011187984 */ /* 0x000e240000000800 */
[----:B------:R-:W-:-:S08]  /*04a0*/  FFMA R25, R25, R9, R8 ;  /* 0x0000000919197223 */ /* 0x000fd00000000008 */
[----:B------:R-:W1:Y:S01]  /*04b0*/  @!P2 LDC.64 R8, c[0x0][0x380] ;  /* 0x0000e000ff08ab82 */ /* 0x000e620000000a00 */
[----:B------:R-:W-:Y:S01]  /*04c0*/  CS2R R26, SRZ ;  /* 0x00000000001a7805 */ /* 0x000fe2000001ff00 */
[----:B------:R-:W2:Y:S01]  /*04d0*/  LDS R29, [R17+0xe0] ;  /* 0x0000e000111d7984 */ /* 0x000ea20000000800 */
[----:B0-----:R-:W-:Y:S01]  /*04e0*/  FFMA R10, R24, R10, R25 ;  /* 0x0000000a180a7223 */ /* 0x001fe20000000019 */
[----:B------:R-:W-:Y:S02]  /*04f0*/  IADD3 R25, PT, PT, R15, 0x8, RZ ;  /* 0x000000080f197810 */ /* 0x000fe40007ffe0ff */
[----:B------:R-:W-:Y:S02]  /*0500*/  @!P2 IADD3 R24, PT, PT, R14, -0x8, RZ ;  /* 0xfffffff80e18a810 */ /* 0x000fe40007ffe0ff */
[----:B------:R-:W-:Y:S01]  /*0510*/  ISETP.GE.OR P0, PT, R25, R2, P0 ;  /* 0x000000021900720c */ /* 0x000fe20000706670 */
[----:B------:R-:W-:Y:S01]  /*0520*/  BAR.SYNC.DEFER_BLOCKING 0x0 ;  /* 0x0000000000007b1d */ /* 0x000fe20000010000 */
[----:B------:R-:W-:-:S04]  /*0530*/  @!P2 IADD3 R24, P3, P4, R22, R24, R3 ;  /* 0x000000181618a210 */ /* 0x000fc80007c7e003 */
[----:B------:R-:W-:Y:S02]  /*0540*/  @!P2 IADD3.X R25, PT, PT, RZ, RZ, RZ, P3, P4 ;  /* 0x000000ffff19a210 */ /* 0x000fe40001fe84ff */
[----:B-1----:R-:W-:-:S04]  /*0550*/  @!P2 LEA R8, P5, R24, R8, 0x2 ;  /* 0x000000081808a211 */ /* 0x002fc800078a10ff */
[----:B------:R-:W-:Y:S02]  /*0560*/  @!P2 LEA.HI.X R9, R24, R9, R25, 0x2, P5 ;  /* 0x000000091809a211 */ /* 0x000fe400028f1419 */
[----:B------:R-:W0:Y:S03]  /*0570*/  @!P0 LDC.64 R24, c[0x0][0x388] ;  /* 0x0000e200ff188b82 */ /* 0x000e260000000a00 */
[----:B------:R-:W3:Y:S01]  /*0580*/  @!P2 LDG.E.CONSTANT R27, desc[UR8][R8.64+0x20] ;  /* 0x00002008081ba981 */ /* 0x000ee2000c1e9900 */
[----:B0-----:R-:W-:-:S05]  /*0590*/  @!P0 IMAD.WIDE.U32 R24, R7, 0x4, R24 ;  /* 0x0000000407188825 */ /* 0x001fca00078e0018 */
[----:B------:R2:W4:Y:S02]  /*05a0*/  @!P0 LDG.E.CONSTANT R26, desc[UR8][R24.64] ;  /* 0x00000008181a8981 */ /* 0x000524000c1e9900 */
[----:B--2---:R-:W-:Y:S01]  /*05b0*/  FFMA R25, R29, R11, R10 ;  /* 0x0000000b1d197223 */ /* 0x004fe2000000000a */
[----:B------:R-:W-:-:S05]  /*05c0*/  VIADD R12, R12, 0x2 ;  /* 0x000000020c0c7836 */ /* 0x000fca0000000000 */
[----:B------:R-:W-:Y:S01]  /*05d0*/  ISETP.NE.AND P0, PT, R12, RZ, PT ;  /* 0x000000ff0c00720c */ /* 0x000fe20003f05270 */
[----:B------:R-:W-:Y:S01]  /*05e0*/  VIADD R15, R15, 0x10 ;  /* 0x000000100f0f7836 */ /* 0x000fe20000000000 */
[----:B------:R-:W-:Y:S01]  /*05f0*/  IADD3 R5, PT, PT, R5, 0x10, RZ ;  /* 0x0000001005057810 */ /* 0x000fe20007ffe0ff */
[----:B------:R-:W-:Y:S01]  /*0600*/  IMAD R7, R2, 0x10, R7 ;  /* 0x0000001002077824 */ /* 0x000fe200078e0207 */
[----:B------:R-:W-:Y:S02]  /*0610*/  IADD3 R14, PT, PT, R14, 0x10, RZ ;  /* 0x000000100e0e7810 */ /* 0x000fe40007ffe0ff */
[----:B------:R-:W-:Y:S02]  /*0620*/  IADD3 R16, PT, PT, R16, 0x10, RZ ;  /* 0x0000001010107810 */ /* 0x000fe40007ffe0ff */
[----:B------:R-:W-:Y:S01]  /*0630*/  LEA R13, R2, R13, 0x4 ;  /* 0x0000000d020d7211 */ /* 0x000fe200078e20ff */
[----:B---3--:R-:W-:Y:S04]  /*0640*/  STS [R18], R27 ;  /* 0x0000001b12007388 */ /* 0x008fe80000000800 */
[----:B----4-:R-:W-:Y:S01]  /*0650*/  STS [R4], R26 ;  /* 0x0000001a04007388 */ /* 0x010fe20000000800 */
        /* <DEDUP_REMOVED lines=16> */
[----:B------:R-:W-:-:S04]  /*0760*/  FFMA R9, R27, R9, R8 ;  /* 0x000000091b097223 */ /* 0x000fc80000000008 */
[----:B0-----:R-:W-:-:S04]  /*0770*/  FFMA R10, R24, R10, R9 ;  /* 0x0000000a180a7223 */ /* 0x001fc80000000009 */
[----:B-1----:R-:W-:Y:S01]  /*0780*/  FFMA R25, R25, R11, R10 ;  /* 0x0000000b19197223 */ /* 0x002fe2000000000a */
[----:B------:R-:W-:Y:S06]  /*0790*/  BAR.SYNC.DEFER_BLOCKING 0x0 ;  /* 0x0000000000007b1d */ /* 0x000fec0000010000 */
[----:B------:R-:W-:Y:S05]  /*07a0*/  @P0 BRA `(.L_x_9) ;  /* 0xfffffff800c00947 */ /* 0x000fea000383ffff */
[----:B------:R-:W-:-:S07]  /*07b0*/  LOP3.LUT R5, R19, 0x7ffffff0, RZ, 0xc0, !PT ;  /* 0x7ffffff013057812 */ /* 0x000fce00078ec0ff */
.L_x_8:
[----:B------:R-:W-:-:S13]  /*07c0*/  LOP3.LUT P0, RZ, R19, 0x8, RZ, 0xc0, !PT ;  /* 0x0000000813ff7812 */ /* 0x000fda000780c0ff */
[----:B------:R-:W-:Y:S05]  /*07d0*/  @!P0 BRA `(.L_x_7) ;  /* 0x0000000000988947 */ /* 0x000fea0003800000 */
[-C--:B------:R-:W-:Y:S02]  /*07e0*/  IADD3 R3, PT, PT, R3, R5.reuse, RZ ;  /* 0x0000000503037210 */ /* 0x080fe40007ffe0ff */
[----:B------:R-:W-:Y:S02]  /*07f0*/  IADD3 R5, PT, PT, R0, R5, RZ ;  /* 0x0000000500057210 */ /* 0x000fe40007ffe0ff */
[-C--:B------:R-:W-:Y:S02]  /*0800*/  ISETP.GE.AND P0, PT, R3, R2.reuse, PT ;  /* 0x000000020300720c */ /* 0x080fe40003f06270 */
[-C--:B------:R-:W-:Y:S02]  /*0810*/  ISETP.GE.AND P1, PT, R5, R2.reuse, PT ;  /* 0x000000020500720c */ /* 0x080fe40003f26270 */
[-C--:B------:R-:W-:Y:S02]  /*0820*/  ISETP.GE.U32.OR P0, PT, R23, R2.reuse, P0 ;  /* 0x000000021700720c */ /* 0x080fe40000706470 */
[----:B------:R-:W-:-:S11]  /*0830*/  ISETP.GE.U32.OR P1, PT, R21, R2, P1 ;  /* 0x000000021500720c */ /* 0x000fd60000f26470 */
[----:B------:R-:W0:Y:S01]  /*0840*/  @!P0 LDC.64 R8, c[0x0][0x380] ;  /* 0x0000e000ff088b82 */ /* 0x000e220000000a00 */
[----:B------:R-:W-:Y:S01]  /*0850*/  @!P0 IMAD.IADD R13, R22, 0x1, R3 ;  /* 0x00000001160d8824 */ /* 0x000fe200078e0203 */
[----:B------:R-:W-:Y:S01]  /*0860*/  MOV R3, RZ ;  /* 0x000000ff00037202 */ /* 0x000fe20000000f00 */
[----:B------:R-:W-:-:S05]  /*0870*/  @!P1 IMAD R5, R5, R2, R21 ;  /* 0x0000000205059224 */ /* 0x000fca00078e0215 */
        /* <DEDUP_REMOVED lines=18> */
[----:B------:R-:W5:Y:S01]  /*09a0*/  LDS R3, [R17+0xe0] ;  /* 0x0000e00011037984 */ /* 0x000f620000000800 */
[----:B0-----:R-:W-:-:S04]  /*09b0*/  FFMA R0, R8, R0, R25 ;  /* 0x0000000008007223 */ /* 0x001fc80000000019 */
[----:B-1----:R-:W-:-:S04]  /*09c0*/  FFMA R9, R19, R9, R0 ;  /* 0x0000000913097223 */ /* 0x002fc80000000000 */
[----:B--2---:R-:W-:-:S04]  /*09d0*/  FFMA R10, R16, R10, R9 ;  /* 0x0000000a100a7223 */ /* 0x004fc80000000009 */
[----:B---3--:R-:W-:-:S04]  /*09e0*/  FFMA R11, R27, R11, R10 ;  /* 0x0000000b1b0b7223 */ /* 0x008fc8000000000a */
[----:B----4-:R-:W-:-:S04]  /*09f0*/  FFMA R12, R12, R22, R11 ;  /* 0x000000160c0c7223 */ /* 0x010fc8000000000b */
[----:B-----5:R-:W-:-:S04]  /*0a00*/  FFMA R7, R7, R13, R12 ;  /* 0x0000000d07077223 */ /* 0x020fc8000000000c */
[----:B------:R-:W-:-:S04]  /*0a10*/  FFMA R6, R6, R14, R7 ;  /* 0x0000000e06067223 */ /* 0x000fc80000000007 */
[----:B------:R-:W-:Y:S01]  /*0a20*/  FFMA R25, R3, R15, R6 ;  /* 0x0000000f03197223 */ /* 0x000fe20000000006 */
[----:B------:R-:W-:Y:S06]  /*0a30*/  BAR.SYNC.DEFER_BLOCKING 0x0 ;  /* 0x0000000000007b1d */ /* 0x000fec0000010000 */
.L_x_7:
        /* <DEDUP_REMOVED lines=8> */
.L_x_10:
        /* <DEDUP_REMOVED lines=12> */
.L_x_13:


//--------------------- .nv.shared._Z14MatrixMulTiledILi32EEvPKfS1_Pfi --------------------------
	.section	.nv.shared._Z14MatrixMulTiledILi32EEvPKfS1_Pfi,"aw",@nobits
	.sectionflags	@""
	.align	4
.nv.shared._Z14MatrixMulTiledILi32EEvPKfS1_Pfi:
	.zero		9216


//--------------------- .nv.shared.reserved.0     --------------------------
	.section	.nv.shared.reserved.0,"aw",@nobits
	.weak		__nv_reservedSMEM_offset_0_alias
	.size		__nv_reservedSMEM_offset_0_alias, 0, 64
	.other		__nv_reservedSMEM_offset_0_alias,@"STO_CUDA_RESERVED_SHARED STV_DEFAULT"
__nv_reservedSMEM_offset_0_alias:
	.zero		0
	.zero		64


//--------------------- .nv.shared._Z14MatrixMulTiledILi16EEvPKfS1_Pfi --------------------------
	.section	.nv.shared._Z14MatrixMulTiledILi16EEvPKfS1_Pfi,"aw",@nobits
	.sectionflags	@""
	.align	4
.nv.shared._Z14MatrixMulTiledILi16EEvPKfS1_Pfi:
	.zero		3072


//--------------------- .nv.shared._Z14MatrixMulTiledILi8EEvPKfS1_Pfi --------------------------
	.section	.nv.shared._Z14MatrixMulTiledILi8EEvPKfS1_Pfi,"aw",@nobits
	.sectionflags	@""
	.align	4
.nv.shared._Z14MatrixMulTiledILi8EEvPKfS1_Pfi:
	.zero		1536


//--------------------- .nv.constant0._Z14MatrixMulTiledILi32EEvPKfS1_Pfi --------------------------
	.section	.nv.constant0._Z14MatrixMulTiledILi32EEvPKfS1_Pfi,"a",@progbits
	.sectionflags	@""
	.align	4
.nv.constant0._Z14MatrixMulTiledILi32EEvPKfS1_Pfi:
	.zero		924


//--------------------- .nv.constant0._Z14MatrixMulTiledILi16EEvPKfS1_Pfi --------------------------
	.section	.nv.constant0._Z14MatrixMulTiledILi16EEvPKfS1_Pfi,"a",@progbits
	.sectionflags	@""
	.align	4
.nv.constant0._Z14MatrixMulTiledILi16EEvPKfS1_Pfi:
	.zero		924


//--------------------- .nv.constant0._Z14MatrixMulTiledILi8EEvPKfS1_Pfi --------------------------
	.section	.nv.constant0._Z14MatrixMulTiledILi8EEvPKfS1_Pfi,"a",@progbits
	.sectionflags	@""
	.align	4
.nv.constant0._Z14MatrixMulTiledILi8EEvPKfS1_Pfi:
	.zero		924


//--------------------- SYMBOLS --------------------------

	.type		.nv.reservedSmem.offset0,@object
	.size		.nv.reservedSmem.offset0,0x4
	.type		.nv.reservedSmem.cap,@object
	.size		.nv.reservedSmem.cap,0x4
